def matmul_kernel(
    a_ptr,
    b_ptr,
    c_ptr,
    M,
    N,
    K,
    stride_am,
    stride_ak,
    stride_bk,
    stride_bn,
    stride_cm,
    stride_cn,
    BLOCK_M: tl.constexpr,
    BLOCK_N: tl.constexpr,
    BLOCK_K: tl.constexpr,
    GROUP_M: tl.constexpr,
):
    pid = tl.program_id(axis=0)
    num_pid_m = tl.cdiv(M, BLOCK_M)
    num_pid_n = tl.cdiv(N, BLOCK_N)
    num_pid_in_group = GROUP_M * num_pid_n
    group_id = pid // num_pid_in_group
    first_pid_m = group_id * GROUP_M
    group_size_m = min(num_pid_m - first_pid_m, GROUP_M)
    pid_m = first_pid_m + ((pid % num_pid_in_group) % group_size_m)
    pid_n = (pid % num_pid_in_group) // group_size_m

    offs_am = (pid_m * BLOCK_M + tl.arange(0, BLOCK_M)) % M
    offs_bn = (pid_n * BLOCK_N + tl.arange(0, BLOCK_N)) % N
    offs_k = tl.arange(0, BLOCK_K)
    a_ptrs = a_ptr + offs_am[:, None] * stride_am + offs_k[None, :] * stride_ak
    b_ptrs = b_ptr + offs_k[:, None] * stride_bk + offs_bn[None, :] * stride_bn

    acc = tl.zeros((BLOCK_M, BLOCK_N), dtype=tl.float32)
    for kk in range(0, tl.cdiv(K, BLOCK_K)):
        a = tl.load(a_ptrs, mask=offs_k[None, :] < K - kk * BLOCK_K, other=0.0)
        b = tl.load(b_ptrs, mask=offs_k[:, None] < K - kk * BLOCK_K, other=0.0)
        acc = tl.dot(a, b, acc)
        a_ptrs += BLOCK_K * stride_ak
        b_ptrs += BLOCK_K * stride_bk

    c = acc.to(c_ptr.dtype.element_ty)
    offs_cm = pid_m * BLOCK_M + tl.arange(0, BLOCK_M)
    offs_cn = pid_n * BLOCK_N + tl.arange(0, BLOCK_N)
    c_ptrs = c_ptr + offs_cm[:, None] * stride_cm + offs_cn[None, :] * stride_cn
    mask = (offs_cm[:, None] < M) & (offs_cn[None, :] < N)
    tl.store(c_ptrs, c, mask=mask)

# config = {"BLOCK_K": 16, "BLOCK_M": 256, "BLOCK_N": 16, "GROUP_M": 8, "arch": "sm_100", "dtype": "bf16", "num_ctas": 1, "num_stages": 3, "num_warps": 4}
# arch = sm_100


// ===== COMPILED SASS (sm_100a) =====

	.target	sm_100a

	.elftype	@"ET_EXEC"


//--------------------- .note.nv.tkinfo           --------------------------
	.section	.note.nv.tkinfo,"",@"SHT_NOTE"
	.sectionflags	@"SHF_NOTE_NV_TKINFO"
	.tkinfo
        /*0018*/ 	.word	0x00000081
        /*0030*/ 	.string	""
        /*0030*/ 	.string	"ptxas-blackwell"
        /*0030*/ 	.string	"Cuda compilation tools, release 12.9, V12.9.86"
        /*0030*/ 	.string	"Build cuda_12.9.r12.9/compiler.36037853_0"
        /*0030*/ 	.string	"-v  -suppress-debug-info  -lineinfo  -arch sm_100a "



//--------------------- .note.nv.cuver            --------------------------
	.section	.note.nv.cuver,"",@"SHT_NOTE"
	.sectionflags	@"SHF_NOTE_NV_CUVER"
        /*0018*/ 	.short	0x0001
        /*001a*/ 	.short	0x0064
        /*001c*/ 	.short	0x0001
        /*001e*/ 	.short	0x0000
        /*0020*/ 	.short	0x0001
        /*0022*/ 	.short	0x0000


//--------------------- .nv.info                  --------------------------
	.section	.nv.info,"",@"SHT_CUDA_INFO"
	.align	4


	//----- nvinfo : EIATTR_REGCOUNT
	.align		4
        /*0000*/ 	.byte	0x04, 0x2f
        /*0002*/ 	.short	(.L_4 - .L_3)
	.align		4
.L_3:
        /*0004*/ 	.word	index@(matmul_kernel)
        /*0008*/ 	.word	0x0000007f


	//----- nvinfo : EIATTR_FRAME_SIZE
	.align		4
.L_4:
        /*000c*/ 	.byte	0x04, 0x11
        /*000e*/ 	.short	(.L_6 - .L_5)
	.align		4
.L_5:
        /*0010*/ 	.word	index@($__internal_2_$__cuda_sm10x_tcgen05_guardrail_trap_unallocated_columns_being_dealloced)
        /*0014*/ 	.word	0x00000000


	//----- nvinfo : EIATTR_FRAME_SIZE
	.align		4
.L_6:
        /*0018*/ 	.byte	0x04, 0x11
        /*001a*/ 	.short	(.L_8 - .L_7)
	.align		4
.L_7:
        /*001c*/ 	.word	index@($__internal_1_$__cuda_sm10x_tcgen05_guardrail_trap_phase_invalid_during_alloc)
        /*0020*/ 	.word	0x00000000


	//----- nvinfo : EIATTR_FRAME_SIZE
	.align		4
.L_8:
        /*0024*/ 	.byte	0x04, 0x11
        /*0026*/ 	.short	(.L_10 - .L_9)
	.align		4
.L_9:
        /*0028*/ 	.word	index@($__internal_0_$__cuda_sm10x_tcgen05_guardrail_trap_col_being_dealloced_not_returned_by_alloc)
        /*002c*/ 	.word	0x00000000


	//----- nvinfo : EIATTR_FRAME_SIZE
	.align		4
.L_10:
        /*0030*/ 	.byte	0x04, 0x11
        /*0032*/ 	.short	(.L_12 - .L_11)
	.align		4
.L_11:
        /*0034*/ 	.word	index@(matmul_kernel)
        /*0038*/ 	.word	0x00000000


	//----- nvinfo : EIATTR_MIN_STACK_SIZE
	.align		4
.L_12:
        /*003c*/ 	.byte	0x04, 0x12
        /*003e*/ 	.short	(.L_14 - .L_13)
	.align		4
.L_13:
        /*0040*/ 	.word	index@(matmul_kernel)
        /*0044*/ 	.word	0x00000000
.L_14:


//--------------------- .nv.info.matmul_kernel    --------------------------
	.section	.nv.info.matmul_kernel,"",@"SHT_CUDA_INFO"
	.sectionflags	@""
	.align	4


	//----- nvinfo : EIATTR_CUDA_API_VERSION
	.align		4
        /*0000*/ 	.byte	0x04, 0x37
        /*0002*/ 	.short	(.L_16 - .L_15)
.L_15:
        /*0004*/ 	.word	0x00000081


	//----- nvinfo : EIATTR_KPARAM_INFO
	.align		4
.L_16:
        /*0008*/ 	.byte	0x04, 0x17
        /*000a*/ 	.short	(.L_18 - .L_17)
.L_17:
        /*000c*/ 	.word	0x00000000
        /*0010*/ 	.short	0x000d
        /*0012*/ 	.short	0x0048
        /*0014*/ 	.byte	0x00, 0xf4, 0x21, 0x00


	//----- nvinfo : EIATTR_KPARAM_INFO
	.align		4
.L_18:
        /*0018*/ 	.byte	0x04, 0x17
        /*001a*/ 	.short	(.L_20 - .L_19)
.L_19:
        /*001c*/ 	.word	0x00000000
        /*0020*/ 	.short	0x000c
        /*0022*/ 	.short	0x0040
        /*0024*/ 	.byte	0x00, 0xf4, 0x21, 0x00


	//----- nvinfo : EIATTR_KPARAM_INFO
	.align		4
.L_20:
        /*0028*/ 	.byte	0x04, 0x17
        /*002a*/ 	.short	(.L_22 - .L_21)
.L_21:
        /*002c*/ 	.word	0x00000000
        /*0030*/ 	.short	0x000b
        /*0032*/ 	.short	0x0038
        /*0034*/ 	.byte	0x00, 0xf0, 0x11, 0x00


	//----- nvinfo : EIATTR_KPARAM_INFO
	.align		4
.L_22:
        /*0038*/ 	.byte	0x04, 0x17
        /*003a*/ 	.short	(.L_24 - .L_23)
.L_23:
        /*003c*/ 	.word	0x00000000
        /*0040*/ 	.short	0x000a
        /*0042*/ 	.short	0x0034
        /*0044*/ 	.byte	0x00, 0xf0, 0x11, 0x00


	//----- nvinfo : EIATTR_KPARAM_INFO
	.align		4
.L_24:
        /*0048*/ 	.byte	0x04, 0x17
        /*004a*/ 	.short	(.L_26 - .L_25)
.L_25:
        /*004c*/ 	.word	0x00000000
        /*0050*/ 	.short	0x0009
        /*0052*/ 	.short	0x0030
        /*0054*/ 	.byte	0x00, 0xf0, 0x11, 0x00


	//----- nvinfo : EIATTR_KPARAM_INFO
	.align		4
.L_26:
        /*0058*/ 	.byte	0x04, 0x17
        /*005a*/ 	.short	(.L_28 - .L_27)
.L_27:
        /*005c*/ 	.word	0x00000000
        /*0060*/ 	.short	0x0008
        /*0062*/ 	.short	0x002c
        /*0064*/ 	.byte	0x00, 0xf0, 0x11, 0x00


	//----- nvinfo : EIATTR_KPARAM_INFO
	.align		4
.L_28:
        /*0068*/ 	.byte	0x04, 0x17
        /*006a*/ 	.short	(.L_30 - .L_29)
.L_29:
        /*006c*/ 	.word	0x00000000
        /*0070*/ 	.short	0x0007
        /*0072*/ 	.short	0x0028
        /*0074*/ 	.byte	0x00, 0xf0, 0x11, 0x00


	//----- nvinfo : EIATTR_KPARAM_INFO
	.align		4
.L_30:
        /*0078*/ 	.byte	0x04, 0x17
        /*007a*/ 	.short	(.L_32 - .L_31)
.L_31:
        /*007c*/ 	.word	0x00000000
        /*0080*/ 	.short	0x0006
        /*0082*/ 	.short	0x0024
        /*0084*/ 	.byte	0x00, 0xf0, 0x11, 0x00


	//----- nvinfo : EIATTR_KPARAM_INFO
	.align		4
.L_32:
        /*0088*/ 	.byte	0x04, 0x17
        /*008a*/ 	.short	(.L_34 - .L_33)
.L_33:
        /*008c*/ 	.word	0x00000000
        /*0090*/ 	.short	0x0005
        /*0092*/ 	.short	0x0020
        /*0094*/ 	.byte	0x00, 0xf0, 0x11, 0x00


	//----- nvinfo : EIATTR_KPARAM_INFO
	.align		4
.L_34:
        /*0098*/ 	.byte	0x04, 0x17
        /*009a*/ 	.short	(.L_36 - .L_35)
.L_35:
        /*009c*/ 	.word	0x00000000
        /*00a0*/ 	.short	0x0004
        /*00a2*/ 	.short	0x001c
        /*00a4*/ 	.byte	0x00, 0xf0, 0x11, 0x00


	//----- nvinfo : EIATTR_KPARAM_INFO
	.align		4
.L_36:
        /*00a8*/ 	.byte	0x04, 0x17
        /*00aa*/ 	.short	(.L_38 - .L_37)
.L_37:
        /*00ac*/ 	.word	0x00000000
        /*00b0*/ 	.short	0x0003
        /*00b2*/ 	.short	0x0018
        /*00b4*/ 	.byte	0x00, 0xf0, 0x11, 0x00


	//----- nvinfo : EIATTR_KPARAM_INFO
	.align		4
.L_38:
        /*00b8*/ 	.byte	0x04, 0x17
        /*00ba*/ 	.short	(.L_40 - .L_39)
.L_39:
        /*00bc*/ 	.word	0x00000000
        /*00c0*/ 	.short	0x0002
        /*00c2*/ 	.short	0x0010
        /*00c4*/ 	.byte	0x00, 0xf4, 0x21, 0x00


	//----- nvinfo : EIATTR_KPARAM_INFO
	.align		4
.L_40:
        /*00c8*/ 	.byte	0x04, 0x17
        /*00ca*/ 	.short	(.L_42 - .L_41)
.L_41:
        /*00cc*/ 	.word	0x00000000
        /*00d0*/ 	.short	0x0001
        /*00d2*/ 	.short	0x0008
        /*00d4*/ 	.byte	0x00, 0xf4, 0x21, 0x00


	//----- nvinfo : EIATTR_KPARAM_INFO
	.align		4
.L_42:
        /*00d8*/ 	.byte	0x04, 0x17
        /*00da*/ 	.short	(.L_44 - .L_43)
.L_43:
        /*00dc*/ 	.word	0x00000000
        /*00e0*/ 	.short	0x0000
        /*00e2*/ 	.short	0x0000
        /*00e4*/ 	.byte	0x00, 0xf4, 0x21, 0x00


	//----- nvinfo : EIATTR_AT_ENTRY_FRAGMENTS
	.align		4
.L_44:
        /*00e8*/ 	.byte	0x04, 0x4f
        /*00ea*/ 	.short	(.L_46 - .L_45)


	//   ....[0]....
.L_45:
        /*00ec*/ 	.word	0x00000004


	//----- nvinfo : EIATTR_RESERVED_SMEM_USED
	.align		4
.L_46:
        /*00f0*/ 	.byte	0x01, 0x41
	.zero		2


	//----- nvinfo : EIATTR_SPARSE_MMA_MASK
	.align		4
        /*00f4*/ 	.byte	0x03, 0x50
        /*00f6*/ 	.short	0x0000


	//----- nvinfo : EIATTR_TCGEN05_1CTA_USED
	.align		4
        /*00f8*/ 	.byte	0x01, 0x51
	.zero		2


	//----- nvinfo : EIATTR_MAXREG_COUNT
	.align		4
        /*00fc*/ 	.byte	0x03, 0x1b
        /*00fe*/ 	.short	0x00ff


	//----- nvinfo : EIATTR_NUM_BARRIERS
	.align		4
        /*0100*/ 	.byte	0x02, 0x4c
        /*0102*/ 	.byte	0x01
	.zero		1


	//----- nvinfo : EIATTR_INT_WARP_WIDE_INSTR_OFFSETS
	.align		4
        /*0104*/ 	.byte	0x04, 0x31
        /*0106*/ 	.short	(.L_48 - .L_47)


	//   ....[0]....
.L_47:
        /*0108*/ 	.word	0x00000e60


	//   ....[1]....
        /*010c*/ 	.word	0x00000ea0


	//   ....[2]....
        /*0110*/ 	.word	0x000019b0


	//   ....[3]....
        /*0114*/ 	.word	0x00003b30


	//   ....[4]....
        /*0118*/ 	.word	0x00003b80


	//----- nvinfo : EIATTR_COOP_GROUP_MASK_REGIDS
	.align		4
.L_48:
        /*011c*/ 	.byte	0x04, 0x29
        /*011e*/ 	.short	(.L_50 - .L_49)


	//   ....[0]....
.L_49:
        /*0120*/ 	.word	0xffffffff


	//   ....[1]....
        /*0124*/ 	.word	0xffffffff


	//   ....[2]....
        /*0128*/ 	.word	0xffffffff


	//   ....[3]....
        /*012c*/ 	.word	0xffffffff


	//----- nvinfo : EIATTR_COOP_GROUP_INSTR_OFFSETS
	.align		4
.L_50:
        /*0130*/ 	.byte	0x04, 0x28
        /*0132*/ 	.short	(.L_52 - .L_51)


	//   ....[0]....
.L_51:
        /*0134*/ 	.word	0x00000070


	//   ....[1]....
        /*0138*/ 	.word	0x00000320


	//   ....[2]....
        /*013c*/ 	.word	0x000039d0


	//   ....[3]....
        /*0140*/ 	.word	0x00003c30


	//----- nvinfo : EIATTR_VRC_CTA_INIT_COUNT
	.align		4
.L_52:
        /*0144*/ 	.byte	0x02, 0x4a
        /*0146*/ 	.byte	0x80
	.zero		1


	//----- nvinfo : EIATTR_MBARRIER_INSTR_OFFSETS
	.align		4
        /*0148*/ 	.byte	0x04, 0x39
        /*014a*/ 	.short	(.L_54 - .L_53)


	//   ....[0]....
.L_53:
        /*014c*/ 	.word	0x00001010
        /*0150*/ 	.word	0x000000ff
        /*0154*/ 	.word	0x00000000
        /*0158*/ 	.short	0x0100
        /*015a*/ 	.byte	0x13
	.zero		1


	//   ....[1]....
        /*015c*/ 	.word	0x000019f0
        /*0160*/ 	.word	0x000000ff
        /*0164*/ 	.word	0x00004408
        /*0168*/ 	.short	0x0100
        /*016a*/ 	.byte	0x09
	.zero		1


	//   ....[2]....
        /*016c*/ 	.word	0x000020b0
        /*0170*/ 	.word	0x000000ff
        /*0174*/ 	.word	0x00000000
        /*0178*/ 	.short	0x010a
        /*017a*/ 	.byte	0x13
	.zero		1


	//   ....[3]....
        /*017c*/ 	.word	0x00002d90
        /*0180*/ 	.word	0x000000ff
        /*0184*/ 	.word	0x00000000
        /*0188*/ 	.short	0x010a
        /*018a*/ 	.byte	0x13
	.zero		1


	//   ....[4]....
        /*018c*/ 	.word	0x00002ed0
        /*0190*/ 	.word	0x000000ff
        /*0194*/ 	.word	0x00004400
        /*0198*/ 	.short	0x0108
        /*019a*/ 	.byte	0x09
	.zero		1


	//   ....[5]....
        /*019c*/ 	.word	0x00002f20
        /*01a0*/ 	.word	0x000000ff
        /*01a4*/ 	.word	0x00004408
        /*01a8*/ 	.short	0x0108
        /*01aa*/ 	.byte	0x09
	.zero		1


	//   ....[6]....
        /*01ac*/ 	.word	0x00003c50
        /*01b0*/ 	.word	0x000000ff
        /*01b4*/ 	.word	0x00000000
        /*01b8*/ 	.short	0x010a
        /*01ba*/ 	.byte	0x13
	.zero		1


	//   ....[7]....
        /*01bc*/ 	.word	0x00003c80
        /*01c0*/ 	.word	0x000000ff
        /*01c4*/ 	.word	0x00000000
        /*01c8*/ 	.short	0x010a
        /*01ca*/ 	.byte	0x13
	.zero		1


	//----- nvinfo : EIATTR_NUM_MBARRIERS
	.align		4
.L_54:
        /*01cc*/ 	.byte	0x03, 0x38
        /*01ce*/ 	.short	0x0002


	//----- nvinfo : EIATTR_EXIT_INSTR_OFFSETS
	.align		4
        /*01d0*/ 	.byte	0x04, 0x1c
        /*01d2*/ 	.short	(.L_56 - .L_55)


	//   ....[0]....
.L_55:
        /*01d4*/ 	.word	0x00003c40


	//----- nvinfo : EIATTR_REQNTID
	.align		4
.L_56:
        /*01d8*/ 	.byte	0x04, 0x10
        /*01da*/ 	.short	(.L_58 - .L_57)
.L_57:
        /*01dc*/ 	.word	0x00000080
        /*01e0*/ 	.word	0x00000001
        /*01e4*/ 	.word	0x00000001


	//----- nvinfo : EIATTR_CRS_STACK_SIZE
	.align		4
.L_58:
        /*01e8*/ 	.byte	0x04, 0x1e
        /*01ea*/ 	.short	(.L_60 - .L_59)
.L_59:
        /*01ec*/ 	.word	0x00000000


	//----- nvinfo : EIATTR_CBANK_PARAM_SIZE
	.align		4
.L_60:
        /*01f0*/ 	.byte	0x03, 0x19
        /*01f2*/ 	.short	0x0050


	//----- nvinfo : EIATTR_PARAM_CBANK
	.align		4
        /*01f4*/ 	.byte	0x04, 0x0a
        /*01f6*/ 	.short	(.L_62 - .L_61)
	.align		4
.L_61:
        /*01f8*/ 	.word	index@(.nv.constant0.matmul_kernel)
        /*01fc*/ 	.short	0x0380
        /*01fe*/ 	.short	0x0050


	//----- nvinfo : EIATTR_SW_WAR
	.align		4
.L_62:
        /*0200*/ 	.byte	0x04, 0x36
        /*0202*/ 	.short	(.L_64 - .L_63)
.L_63:
        /*0204*/ 	.word	0x00000008
.L_64:


//--------------------- .nv.compat                --------------------------
	.section	.nv.compat,"",@"SHT_CUDA_COMPAT_INFO"
	.align	4
        /*0000*/ 	.byte	0x02, 0x02, 0x02, 0x00, 0x02, 0x05, 0x05, 0x00, 0x02, 0x03, 0x00, 0x00, 0x02, 0x06, 0x01, 0x00


//--------------------- .nv.callgraph             --------------------------
	.section	.nv.callgraph,"",@"SHT_CUDA_CALLGRAPH"
	.align	4
	.sectionentsize	8
	.align		4
        /*0000*/ 	.word	0x00000000
	.align		4
        /*0004*/ 	.word	0xffffffff
	.align		4
        /*0008*/ 	.word	0x00000000
	.align		4
        /*000c*/ 	.word	0xfffffffe
	.align		4
        /*0010*/ 	.word	0x00000000
	.align		4
        /*0014*/ 	.word	0xfffffffd
	.align		4
        /*0018*/ 	.word	0x00000000
	.align		4
        /*001c*/ 	.word	0xfffffffc


//--------------------- .text.matmul_kernel       --------------------------
	.section	.text.matmul_kernel,"ax",@progbits
	.align	128
        .global         matmul_kernel
        .type           matmul_kernel,@function
        .size           matmul_kernel,(.L_x_20 - matmul_kernel)
        .other          matmul_kernel,@"STO_CUDA_ENTRY STV_DEFAULT"
matmul_kernel:
.text.matmul_kernel:
[----:B------:R-:W0:Y:S01]  /*0000*/  LDC R1, c[0x0][0x37c] ;  /* 0x0000df00ff017b82 */ /* 0x000e220000000800 */
[----:B------:R-:W1:Y:S01]  /*0010*/  S2R R107, SR_TID.X ;  /* 0x00000000006b7919 */ /* 0x000e620000002100 */
[----:B------:R-:W2:Y:S01]  /*0020*/  LDCU.64 UR22, c[0x0][0x358] ;  /* 0x00006b00ff1677ac */ /* 0x000ea20008000a00 */
[----:B-1----:R-:W-:-:S13]  /*0030*/  ISETP.GE.U32.AND P0, PT, R107, 0x20, PT ;  /* 0x000000206b00780c */ /* 0x002fda0003f06070 */
[----:B------:R-:W-:Y:S02]  /*0040*/  VOTEU.ANY UP0, P0 ;  /* 0x0000000000ff7886 */ /* 0x000fe40000000100 */
[----:B0-2---:R-:W-:Y:S05]  /*0050*/  BRA.U UP0, `(.L_x_0) ;  /* 0x0000000100b47547 */ /* 0x005fea000b800000 */
[----:B------:R-:W0:Y:S01]  /*0060*/  S2UR UR6, SR_CgaCtaId ;  /* 0x00000000000679c3 */ /* 0x000e220000008800 */
[----:B------:R-:W-:Y:S01]  /*0070*/  NOP ;  /* 0x0000000000007918 */ /* 0x000fe20000000000 */
[----:B------:R-:W-:Y:S02]  /*0080*/  UMOV UR4, 0x40 ;  /* 0x0000004000047882 */ /* 0x000fe40000000000 */
[----:B0-----:R-:W-:-:S09]  /*0090*/  ULEA UR4, UR6, UR4, 0x18 ;  /* 0x0000000406047291 */ /* 0x001fd2000f8ec0ff */
[----:B------:R-:W0:Y:S01]  /*00a0*/  LDS.U8 R0, [UR4] ;  /* 0x00000004ff007984 */ /* 0x000e220008000000 */
[----:B------:R-:W-:Y:S02]  /*00b0*/  UMOV UR4, 0x400 ;  /* 0x0000040000047882 */ /* 0x000fe40000000000 */
[----:B------:R-:W-:Y:S01]  /*00c0*/  ULEA UR4, UR6, UR4, 0x18 ;  /* 0x0000000406047291 */ /* 0x000fe2000f8ec0ff */
[----:B0-----:R-:W-:-:S13]  /*00d0*/  ISETP.NE.AND P0, PT, R0, RZ, PT ;  /* 0x000000ff0000720c */ /* 0x001fda0003f05270 */
[----:B------:R-:W-:Y:S05]  /*00e0*/  @P0 BRA `(.L_x_1) ;  /* 0x0000000000780947 */ /* 0x000fea0003800000 */
[----:B------:R-:W-:-:S13]  /*00f0*/  ELECT P0, URZ, PT ;  /* 0x0000000000ff782f */ /* 0x000fda0003800000 */
[----:B------:R-:W-:Y:S05]  /*0100*/  @!P0 BRA `(.L_x_2) ;  /* 0x0000000000808947 */ /* 0x000fea0003800000 */
[----:B------:R-:W-:Y:S01]  /*0110*/  UMOV UR5, 0x1 ;  /* 0x0000000100057882 */ /* 0x000fe20000000000 */
[----:B------:R-:W-:-:S04]  /*0120*/  IMAD.MOV.U32 R4, RZ, RZ, 0x1 ;  /* 0x00000001ff047424 */ /* 0x000fc800078e00ff */
[----:B------:R-:W-:Y:S04]  /*0130*/  DEPBAR.LE SB0, 0x36 ;  /* 0x00008d800000791a */ /* 0x000fe80000000000 */
[----:B------:R-:W0:Y:S02]  /*0140*/  UTCATOMSWS.FIND_AND_SET.ALIGN UP1, UR5, UR5 ;  /* 0x00000005000575e3 */ /* 0x000e240008020800 */
[----:B0-----:R-:W-:-:S04]  /*0150*/  PLOP3.LUT P0, PT, PT, PT, UP1, 0x80, 0x8 ;  /* 0x000000000008781c */ /* 0x001fc80003f0f018 */
[----:B------:R-:W-:-:S04]  /*0160*/  SEL R0, RZ, 0xffffffff, !P0 ;  /* 0xffffffffff007807 */ /* 0x000fc80004000000 */
[----:B------:R-:W-:Y:S01]  /*0170*/  ISETP.NE.AND P0, PT, R0, RZ, PT ;  /* 0x000000ff0000720c */ /* 0x000fe20003f05270 */
[----:B------:R-:W-:-:S12]  /*0180*/  IMAD.U32 R0, RZ, RZ, UR5 ;  /* 0x00000005ff007e24 */ /* 0x000fd8000f8e00ff */
[----:B------:R-:W-:Y:S05]  /*0190*/  @P0 BRA `(.L_x_3) ;  /* 0x0000000000240947 */ /* 0x000fea0003800000 */
.L_x_4:
[----:B------:R-:W-:Y:S05]  /*01a0*/  NANOSLEEP 0x64 ;  /* 0x000000640000795d */ /* 0x000fea0003800000 */
[----:B------:R-:W-:-:S05]  /*01b0*/  UMOV UR5, 0x1 ;  /* 0x0000000100057882 */ /* 0x000fca0000000000 */
[----:B------:R-:W-:Y:S04]  /*01c0*/  DEPBAR.LE SB0, 0x36 ;  /* 0x00008d800000791a */ /* 0x000fe80000000000 */
[----:B------:R-:W0:Y:S02]  /*01d0*/  UTCATOMSWS.FIND_AND_SET.ALIGN UP1, UR5, UR5 ;  /* 0x00000005000575e3 */ /* 0x000e240008020800 */
[----:B0-----:R-:W-:-:S04]  /*01e0*/  PLOP3.LUT P0, PT, PT, PT, UP1, 0x80, 0x8 ;  /* 0x000000000008781c */ /* 0x001fc80003f0f018 */
[----:B------:R-:W-:-:S04]  /*01f0*/  SEL R0, RZ, 0xffffffff, !P0 ;  /* 0xffffffffff007807 */ /* 0x000fc80004000000 */
[----:B------:R-:W-:Y:S01]  /*0200*/  ISETP.NE.AND P0, PT, R0, RZ, PT ;  /* 0x000000ff0000720c */ /* 0x000fe20003f05270 */
[----:B------:R-:W-:-:S12]  /*0210*/  IMAD.U32 R0, RZ, RZ, UR5 ;  /* 0x00000005ff007e24 */ /* 0x000fd8000f8e00ff */
[----:B------:R-:W-:Y:S05]  /*0220*/  @!P0 BRA `(.L_x_4) ;  /* 0xfffffffc00dc8947 */ /* 0x000fea000383ffff */
.L_x_3:
[----:B------:R-:W-:Y:S01]  /*0230*/  VIADD R3, R0, 0x10 ;  /* 0x0000001000037836 */ /* 0x000fe20000000000 */
[----:B------:R-:W-:Y:S01]  /*0240*/  UMOV UR5, 0x50 ;  /* 0x0000005000057882 */ /* 0x000fe20000000000 */
[----:B------:R-:W-:Y:S01]  /*0250*/  SHF.L.U32 R2, R4, R0, RZ ;  /* 0x0000000004027219 */ /* 0x000fe200000006ff */
[----:B------:R-:W-:Y:S01]  /*0260*/  ULEA UR5, UR6, UR5, 0x18 ;  /* 0x0000000506057291 */ /* 0x000fe2000f8ec0ff */
[----:B------:R-:W-:Y:S01]  /*0270*/  IMAD.SHL.U32 R0, R0, 0x20, RZ ;  /* 0x0000002000007824 */ /* 0x000fe200078e00ff */
[----:B------:R-:W-:-:S04]  /*0280*/  SHF.L.U32 R3, R4, R3, RZ ;  /* 0x0000000304037219 */ /* 0x000fc800000006ff */
[----:B------:R-:W-:-:S05]  /*0290*/  LOP3.LUT R2, R3, R2, RZ, 0xfc, !PT ;  /* 0x0000000203027212 */ /* 0x000fca00078efcff */
[----:B------:R0:W-:Y:S04]  /*02a0*/  ATOMS.OR RZ, [UR5], R2 ;  /* 0x00000002ffff798c */ /* 0x0001e8000b000005 */
[----:B------:R0:W-:Y:S01]  /*02b0*/  STS [UR4], R0 ;  /* 0x00000000ff007988 */ /* 0x0001e20008000804 */
[----:B------:R-:W-:Y:S05]  /*02c0*/  BRA `(.L_x_2) ;  /* 0x0000000000107947 */ /* 0x000fea0003800000 */
.L_x_1:
[----:B------:R-:W-:Y:S01]  /*02d0*/  IMAD.MOV.U32 R0, RZ, RZ, -0x1 ;  /* 0xffffffffff007424 */ /* 0x000fe200078e00ff */
[----:B------:R-:W-:-:S04]  /*02e0*/  MOV R2, 0x310 ;  /* 0x0000031000027802 */ /* 0x000fc80000000f00 */
[----:B------:R0:W-:Y:S03]  /*02f0*/  STS [UR4], R0 ;  /* 0x00000000ff007988 */ /* 0x0001e60008000804 */
[----:B0-----:R-:W-:Y:S05]  /*0300*/  CALL.REL.NOINC `($__internal_1_$__cuda_sm10x_tcgen05_guardrail_trap_phase_invalid_during_alloc) ;  /* 0x0000003800747944 */ /* 0x001fea0003c00000 */
.L_x_2:
[----:B------:R-:W-:Y:S05]  /*0310*/  WARPSYNC.ALL ;  /* 0x0000000000007948 */ /* 0x000fea0003800000 */
[----:B------:R-:W-:Y:S01]  /*0320*/  NOP ;  /* 0x0000000000007918 */ /* 0x000fe20000000000 */
.L_x_0:
[----:B------:R-:W1:Y:S01]  /*0330*/  LDC.64 R4, c[0x0][0x398] ;  /* 0x0000e600ff047b82 */ /* 0x000e620000000a00 */
[----:B------:R-:W2:Y:S01]  /*0340*/  S2R R7, SR_CTAID.X ;  /* 0x0000000000077919 */ /* 0x000ea20000002500 */
[----:B------:R-:W-:Y:S01]  /*0350*/  UMOV UR9, 0x400 ;  /* 0x0000040000097882 */ /* 0x000fe20000000000 */
[----:B------:R-:W-:Y:S01]  /*0360*/  SHF.R.U32.HI R85, RZ, 0x5, R107 ;  /* 0x00000005ff557819 */ /* 0x000fe2000001166b */
[----:B------:R-:W3:Y:S04]  /*0370*/  LDCU.128 UR12, c[0x0][0x380] ;  /* 0x00007000ff0c77ac */ /* 0x000ee80008000c00 */
[----:B------:R-:W4:Y:S08]  /*0380*/  S2UR UR4, SR_CgaCtaId ;  /* 0x00000000000479c3 */ /* 0x000f300000008800 */
[----:B------:R-:W5:Y:S01]  /*0390*/  LDC.64 R48, c[0x0][0x3a0] ;  /* 0x0000e800ff307b82 */ /* 0x000f620000000a00 */
[----:B01----:R-:W-:Y:S01]  /*03a0*/  VIADD R0, R5, 0xf ;  /* 0x0000000f05007836 */ /* 0x003fe20000000000 */
[----:B------:R-:W-:-:S06]  /*03b0*/  IABS R15, R5 ;  /* 0x00000005000f7213 */ /* 0x000fcc0000000000 */
[----:B------:R-:W0:Y:S01]  /*03c0*/  LDC.64 R70, c[0x0][0x3a8] ;  /* 0x0000ea00ff467b82 */ /* 0x000e220000000a00 */
[----:B------:R-:W-:Y:S01]  /*03d0*/  SHF.R.S32.HI R3, RZ, 0x1f, R0 ;  /* 0x0000001fff037819 */ /* 0x000fe20000011400 */
[----:B----4-:R-:W-:-:S03]  /*03e0*/  ULEA UR9, UR4, UR9, 0x18 ;  /* 0x0000000904097291 */ /* 0x010fc6000f8ec0ff */
[----:B------:R-:W-:-:S03]  /*03f0*/  LEA.HI R3, R3, R0, RZ, 0x4 ;  /* 0x0000000003037211 */ /* 0x000fc600078f20ff */
[----:B------:R-:W-:Y:S01]  /*0400*/  BAR.SYNC.DEFER_BLOCKING 0x0 ;  /* 0x0000000000007b1d */ /* 0x000fe20000010000 */
[----:B--2---:R-:W-:Y:S02]  /*0410*/  IABS R10, R7 ;  /* 0x00000007000a7213 */ /* 0x004fe40000000000 */
[----:B------:R-:W-:-:S05]  /*0420*/  SHF.R.S32.HI R3, RZ, 0x4, R3 ;  /* 0x00000004ff037819 */ /* 0x000fca0000011403 */
[----:B------:R-:W-:-:S05]  /*0430*/  IMAD.SHL.U32 R6, R3, 0x8, RZ ;  /* 0x0000000803067824 */ /* 0x000fca00078e00ff */
[-C--:B------:R-:W-:Y:S02]  /*0440*/  IABS R9, R6.reuse ;  /* 0x0000000600097213 */ /* 0x080fe40000000000 */
[----:B------:R-:W-:Y:S02]  /*0450*/  IABS R12, R6 ;  /* 0x00000006000c7213 */ /* 0x000fe40000000000 */
[----:B------:R-:W1:Y:S01]  /*0460*/  I2F.RP R0, R9 ;  /* 0x0000000900007306 */ /* 0x000e620000209400 */
[----:B------:R-:W2:Y:S07]  /*0470*/  LDS R20, [UR9] ;  /* 0x00000009ff147984 */ /* 0x000eae0008000800 */
[----:B-1----:R-:W1:Y:S02]  /*0480*/  MUFU.RCP R0, R0 ;  /* 0x0000000000007308 */ /* 0x002e640000001000 */
[----:B-1----:R-:W-:-:S02]  /*0490*/  VIADD R2, R0, 0xffffffe ;  /* 0x0ffffffe00027836 */ /* 0x002fc40000000000 */
[----:B------:R-:W-:Y:S01]  /*04a0*/  IMAD.MOV R0, RZ, RZ, -R12 ;  /* 0x000000ffff007224 */ /* 0x000fe200078e0a0c */
[----:B------:R-:W-:-:S03]  /*04b0*/  IABS R12, R4 ;  /* 0x00000004000c7213 */ /* 0x000fc60000000000 */
[----:B------:R1:W4:Y:S02]  /*04c0*/  F2I.FTZ.U32.TRUNC.NTZ R3, R2 ;  /* 0x0000000200037305 */ /* 0x000324000021f000 */
[----:B-1----:R-:W-:Y:S01]  /*04d0*/  IMAD.MOV.U32 R2, RZ, RZ, RZ ;  /* 0x000000ffff027224 */ /* 0x002fe200078e00ff */
[----:B--2---:R-:W-:Y:S01]  /*04e0*/  R2UR UR8, R20 ;  /* 0x00000000140872ca */ /* 0x004fe200000e0000 */
[----:B----4-:R-:W-:-:S04]  /*04f0*/  IMAD.MOV R8, RZ, RZ, -R3 ;  /* 0x000000ffff087224 */ /* 0x010fc800078e0a03 */
[----:B------:R-:W-:Y:S02]  /*0500*/  IMAD R11, R8, R9, RZ ;  /* 0x00000009080b7224 */ /* 0x000fe400078e02ff */
[----:B------:R-:W-:Y:S02]  /*0510*/  IMAD.MOV.U32 R8, RZ, RZ, R10 ;  /* 0x000000ffff087224 */ /* 0x000fe400078e000a */
[----:B------:R-:W-:-:S06]  /*0520*/  IMAD.HI.U32 R3, R3, R11, R2 ;  /* 0x0000000b03037227 */ /* 0x000fcc00078e0002 */
[----:B------:R-:W-:-:S04]  /*0530*/  IMAD.HI.U32 R3, R3, R8, RZ ;  /* 0x0000000803037227 */ /* 0x000fc800078e00ff */
[----:B------:R-:W-:Y:S01]  /*0540*/  IMAD R0, R3, R0, R8 ;  /* 0x0000000003007224 */ /* 0x000fe200078e0208 */
[----:B------:R-:W-:Y:S04]  /*0550*/  BAR.SYNC.DEFER_BLOCKING 0x0 ;  /* 0x0000000000007b1d */ /* 0x000fe80000010000 */
[----:B------:R-:W-:-:S13]  /*0560*/  ISETP.GT.U32.AND P1, PT, R9, R0, PT ;  /* 0x000000000900720c */ /* 0x000fda0003f24070 */
[----:B------:R-:W-:Y:S02]  /*0570*/  @!P1 IMAD.IADD R0, R0, 0x1, -R9 ;  /* 0x0000000100009824 */ /* 0x000fe400078e0a09 */
[----:B------:R-:W-:Y:S01]  /*0580*/  @!P1 VIADD R3, R3, 0x1 ;  /* 0x0000000103039836 */ /* 0x000fe20000000000 */
[----:B------:R-:W-:Y:S02]  /*0590*/  ISETP.NE.AND P1, PT, R6, RZ, PT ;  /* 0x000000ff0600720c */ /* 0x000fe40003f25270 */
[----:B------:R-:W-:Y:S02]  /*05a0*/  ISETP.GE.U32.AND P0, PT, R0, R9, PT ;  /* 0x000000090000720c */ /* 0x000fe40003f06070 */
[----:B------:R-:W-:-:S04]  /*05b0*/  LOP3.LUT R0, R7, R6, RZ, 0x3c, !PT ;  /* 0x0000000607007212 */ /* 0x000fc800078e3cff */
[----:B------:R-:W-:Y:S01]  /*05c0*/  ISETP.GE.AND P2, PT, R0, RZ, PT ;  /* 0x000000ff0000720c */ /* 0x000fe20003f46270 */
[----:B------:R-:W-:-:S06]  /*05d0*/  VIADD R0, R4, 0xff ;  /* 0x000000ff04007836 */ /* 0x000fcc0000000000 */
[----:B------:R-:W-:-:S04]  /*05e0*/  @P0 VIADD R3, R3, 0x1 ;  /* 0x0000000103030836 */ /* 0x000fc80000000000 */
[----:B------:R-:W-:Y:S01]  /*05f0*/  IMAD.MOV.U32 R2, RZ, RZ, R3 ;  /* 0x000000ffff027224 */ /* 0x000fe200078e0003 */
[----:B------:R-:W-:-:S03]  /*0600*/  SHF.R.S32.HI R3, RZ, 0x1f, R0 ;  /* 0x0000001fff037819 */ /* 0x000fc60000011400 */
[----:B------:R-:W-:Y:S01]  /*0610*/  @!P2 IMAD.MOV R2, RZ, RZ, -R2 ;  /* 0x000000ffff02a224 */ /* 0x000fe200078e0a02 */
[----:B------:R-:W-:Y:S02]  /*0620*/  @!P1 LOP3.LUT R2, RZ, R6, RZ, 0x33, !PT ;  /* 0x00000006ff029212 */ /* 0x000fe400078e33ff */
[----:B------:R-:W-:-:S03]  /*0630*/  LEA.HI R3, R3, R0, RZ, 0x8 ;  /* 0x0000000003037211 */ /* 0x000fc600078f40ff */
[----:B------:R-:W-:Y:S02]  /*0640*/  IMAD.SHL.U32 R10, R2, 0x8, RZ ;  /* 0x00000008020a7824 */ /* 0x000fe400078e00ff */
[----:B------:R-:W-:-:S03]  /*0650*/  IMAD.MOV R2, RZ, RZ, -R2 ;  /* 0x000000ffff027224 */ /* 0x000fc600078e0a02 */
[----:B------:R-:W-:Y:S01]  /*0660*/  LEA.HI.SX32 R3, R3, -R10, 0x18 ;  /* 0x8000000a03037211 */ /* 0x000fe200078fc2ff */
[----:B------:R-:W-:Y:S02]  /*0670*/  IMAD R14, R6, R2, R7 ;  /* 0x00000002060e7224 */ /* 0x000fe400078e0207 */
[----:B------:R-:W-:Y:S01]  /*0680*/  IMAD.MOV.U32 R2, RZ, RZ, RZ ;  /* 0x000000ffff027224 */ /* 0x000fe200078e00ff */
[----:B------:R-:W-:Y:S02]  /*0690*/  VIMNMX R11, PT, PT, R3, 0x8, PT ;  /* 0x00000008030b7848 */ /* 0x000fe40003fe0100 */
[----:B------:R-:W-:Y:S02]  /*06a0*/  IABS R6, R14 ;  /* 0x0000000e00067213 */ /* 0x000fe40000000000 */
[----:B------:R-:W-:-:S04]  /*06b0*/  IABS R9, R11 ;  /* 0x0000000b00097213 */ /* 0x000fc80000000000 */
[----:B------:R-:W1:Y:S08]  /*06c0*/  I2F.RP R0, R9 ;  /* 0x0000000900007306 */ /* 0x000e700000209400 */
[----:B-1----:R-:W1:Y:S02]  /*06d0*/  MUFU.RCP R0, R0 ;  /* 0x0000000000007308 */ /* 0x002e640000001000 */
[----:B-1----:R-:W-:-:S06]  /*06e0*/  VIADD R3, R0, 0xffffffe ;  /* 0x0ffffffe00037836 */ /* 0x002fcc0000000000 */
[----:B------:R-:W1:Y:S02]  /*06f0*/  F2I.FTZ.U32.TRUNC.NTZ R3, R3 ;  /* 0x0000000300037305 */ /* 0x000e64000021f000 */
[----:B-1----:R-:W-:-:S04]  /*0700*/  IMAD.MOV R8, RZ, RZ, -R3 ;  /* 0x000000ffff087224 */ /* 0x002fc800078e0a03 */
[----:B------:R-:W-:Y:S01]  /*0710*/  IMAD R7, R8, R9, RZ ;  /* 0x0000000908077224 */ /* 0x000fe200078e02ff */
[----:B------:R-:W-:-:S03]  /*0720*/  IABS R8, R11 ;  /* 0x0000000b00087213 */ /* 0x000fc60000000000 */
[----:B------:R-:W-:-:S04]  /*0730*/  IMAD.HI.U32 R2, R3, R7, R2 ;  /* 0x0000000703027227 */ /* 0x000fc800078e0002 */
[----:B------:R-:W-:Y:S02]  /*0740*/  IMAD.MOV.U32 R3, RZ, RZ, R6 ;  /* 0x000000ffff037224 */ /* 0x000fe400078e0006 */
[----:B------:R-:W-:Y:S02]  /*0750*/  IMAD.MOV R0, RZ, RZ, -R8 ;  /* 0x000000ffff007224 */ /* 0x000fe400078e0a08 */
[----:B------:R-:W1:Y:S01]  /*0760*/  I2F.RP R8, R15 ;  /* 0x0000000f00087306 */ /* 0x000e620000209400 */
[----:B------:R-:W-:-:S04]  /*0770*/  IMAD.HI.U32 R2, R2, R3, RZ ;  /* 0x0000000302027227 */ /* 0x000fc800078e00ff */
[----:B------:R-:W-:-:S03]  /*0780*/  IMAD R0, R2, R0, R3 ;  /* 0x0000000002007224 */ /* 0x000fc600078e0203 */
[----:B------:R-:W2:Y:S02]  /*0790*/  I2F.RP R3, R12 ;  /* 0x0000000c00037306 */ /* 0x000ea40000209400 */
[----:B------:R-:W-:-:S06]  /*07a0*/  ISETP.GT.U32.AND P1, PT, R9, R0, PT ;  /* 0x000000000900720c */ /* 0x000fcc0003f24070 */
[----:B-1----:R-:W1:Y:S07]  /*07b0*/  MUFU.RCP R8, R8 ;  /* 0x0000000800087308 */ /* 0x002e6e0000001000 */
[----:B------:R-:W-:Y:S01]  /*07c0*/  @!P1 IMAD.IADD R0, R0, 0x1, -R9 ;  /* 0x0000000100009824 */ /* 0x000fe200078e0a09 */
[----:B--2---:R-:W2:Y:S01]  /*07d0*/  MUFU.RCP R3, R3 ;  /* 0x0000000300037308 */ /* 0x004ea20000001000 */
[----:B------:R-:W-:Y:S01]  /*07e0*/  @!P1 VIADD R2, R2, 0x1 ;  /* 0x0000000102029836 */ /* 0x000fe20000000000 */
[----:B------:R-:W-:-:S02]  /*07f0*/  ISETP.NE.AND P1, PT, R11, RZ, PT ;  /* 0x000000ff0b00720c */ /* 0x000fc40003f25270 */
[----:B------:R-:W-:Y:S02]  /*0800*/  ISETP.GE.U32.AND P0, PT, R0, R9, PT ;  /* 0x000000090000720c */ /* 0x000fe40003f06070 */
[----:B------:R-:W-:Y:S01]  /*0810*/  LOP3.LUT R0, R14, R11, RZ, 0x3c, !PT ;  /* 0x0000000b0e007212 */ /* 0x000fe200078e3cff */
[----:B-1----:R-:W-:-:S03]  /*0820*/  VIADD R7, R8, 0xffffffe ;  /* 0x0ffffffe08077836 */ /* 0x002fc60000000000 */
[----:B------:R-:W-:-:S03]  /*0830*/  ISETP.GE.AND P2, PT, R0, RZ, PT ;  /* 0x000000ff0000720c */ /* 0x000fc60003f46270 */
[----:B------:R-:W1:Y:S01]  /*0840*/  F2I.FTZ.U32.TRUNC.NTZ R7, R7 ;  /* 0x0000000700077305 */ /* 0x000e62000021f000 */
[----:B--2---:R-:W-:-:S03]  /*0850*/  VIADD R6, R3, 0xffffffe ;  /* 0x0ffffffe03067836 */ /* 0x004fc60000000000 */
[----:B------:R-:W-:-:S04]  /*0860*/  @P0 VIADD R2, R2, 0x1 ;  /* 0x0000000102020836 */ /* 0x000fc80000000000 */
[----:B------:R2:W4:Y:S02]  /*0870*/  F2I.FTZ.U32.TRUNC.NTZ R3, R6 ;  /* 0x0000000600037305 */ /* 0x000524000021f000 */
[----:B------:R-:W-:Y:S01]  /*0880*/  @!P2 IMAD.MOV R2, RZ, RZ, -R2 ;  /* 0x000000ffff02a224 */ /* 0x000fe200078e0a02 */
[----:B------:R-:W-:Y:S01]  /*0890*/  @!P1 LOP3.LUT R2, RZ, R11, RZ, 0x33, !PT ;  /* 0x0000000bff029212 */ /* 0x000fe200078e33ff */
[----:B-1----:R-:W-:-:S04]  /*08a0*/  IMAD.MOV R8, RZ, RZ, -R7 ;  /* 0x000000ffff087224 */ /* 0x002fc800078e0a07 */
[----:B------:R-:W-:Y:S02]  /*08b0*/  IMAD.MOV R0, RZ, RZ, -R2 ;  /* 0x000000ffff007224 */ /* 0x000fe400078e0a02 */
[----:B------:R-:W-:Y:S02]  /*08c0*/  IMAD R9, R8, R15, RZ ;  /* 0x0000000f08097224 */ /* 0x000fe400078e02ff */
[----:B--2---:R-:W-:Y:S02]  /*08d0*/  IMAD.MOV.U32 R6, RZ, RZ, RZ ;  /* 0x000000ffff067224 */ /* 0x004fe400078e00ff */
[----:B------:R-:W-:Y:S01]  /*08e0*/  IMAD R0, R11, R0, R14 ;  /* 0x000000000b007224 */ /* 0x000fe200078e020e */
[----:B------:R-:W-:Y:S01]  /*08f0*/  SHF.R.U32.HI R11, RZ, 0x4, R107 ;  /* 0x00000004ff0b7819 */ /* 0x000fe2000001166b */
[----:B----4-:R-:W-:Y:S02]  /*0900*/  IMAD.MOV R13, RZ, RZ, -R3 ;  /* 0x000000ffff0d7224 */ /* 0x010fe400078e0a03 */
[----:B------:R-:W-:Y:S01]  /*0910*/  IMAD.HI.U32 R8, R7, R9, R6 ;  /* 0x0000000907087227 */ /* 0x000fe200078e0006 */
[----:B------:R-:W-:-:S02]  /*0920*/  SGXT.U32 R9, R11, 0x3 ;  /* 0x000000030b09781a */ /* 0x000fc40000000000 */
[----:B------:R-:W-:Y:S01]  /*0930*/  LOP3.LUT R7, R107, 0x7f, RZ, 0xc0, !PT ;  /* 0x0000007f6b077812 */ /* 0x000fe200078ec0ff */
[----:B------:R-:W-:Y:S02]  /*0940*/  IMAD.IADD R6, R10, 0x1, R0 ;  /* 0x000000010a067824 */ /* 0x000fe400078e0200 */
[----:B------:R-:W-:Y:S02]  /*0950*/  IMAD.SHL.U32 R0, R2, 0x10, RZ ;  /* 0x0000001002007824 */ /* 0x000fe400078e00ff */
[----:B------:R-:W-:Y:S02]  /*0960*/  IMAD R11, R13, R12, RZ ;  /* 0x0000000c0d0b7224 */ /* 0x000fe400078e02ff */
[----:B------:R-:W-:Y:S01]  /*0970*/  IMAD.MOV.U32 R2, RZ, RZ, RZ ;  /* 0x000000ffff027224 */ /* 0x000fe200078e00ff */
[----:B------:R-:W-:-:S03]  /*0980*/  LOP3.LUT R9, R0, R9, RZ, 0xfc, !PT ;  /* 0x0000000900097212 */ /* 0x000fc600078efcff */
[----:B------:R-:W-:Y:S01]  /*0990*/  IMAD.HI.U32 R3, R3, R11, R2 ;  /* 0x0000000b03037227 */ /* 0x000fe200078e0002 */
[----:B------:R-:W-:Y:S02]  /*09a0*/  LOP3.LUT R19, R9, 0x8, RZ, 0xfc, !PT ;  /* 0x0000000809137812 */ /* 0x000fe400078efcff */
[----:B------:R-:W-:Y:S01]  /*09b0*/  IABS R16, R9 ;  /* 0x0000000900107213 */ /* 0x000fe20000000000 */
[----:B------:R-:W-:Y:S01]  /*09c0*/  IMAD R2, R6, 0x100, R7 ;  /* 0x0000010006027824 */ /* 0x000fe200078e0207 */
[----:B------:R-:W-:-:S03]  /*09d0*/  IABS R17, R19 ;  /* 0x0000001300117213 */ /* 0x000fc60000000000 */
[----:B------:R-:W-:Y:S01]  /*09e0*/  VIADD R88, R2, 0x80 ;  /* 0x0000008002587836 */ /* 0x000fe20000000000 */
[----:B------:R-:W-:Y:S01]  /*09f0*/  IABS R11, R2 ;  /* 0x00000002000b7213 */ /* 0x000fe20000000000 */
[----:B------:R-:W-:-:S03]  /*0a00*/  IMAD.HI.U32 R10, R8, R16, RZ ;  /* 0x00000010080a7227 */ /* 0x000fc600078e00ff */
[----:B------:R-:W-:Y:S01]  /*0a10*/  IABS R13, R88 ;  /* 0x00000058000d7213 */ /* 0x000fe20000000000 */
[----:B------:R-:W-:-:S04]  /*0a20*/  IMAD.HI.U32 R6, R3, R11, RZ ;  /* 0x0000000b03067227 */ /* 0x000fc800078e00ff */
[----:B------:R-:W-:-:S04]  /*0a30*/  IMAD.HI.U32 R3, R3, R13, RZ ;  /* 0x0000000d03037227 */ /* 0x000fc800078e00ff */
[----:B------:R-:W-:Y:S02]  /*0a40*/  IMAD.MOV R6, RZ, RZ, -R6 ;  /* 0x000000ffff067224 */ /* 0x000fe400078e0a06 */
[----:B------:R-:W-:Y:S02]  /*0a50*/  IMAD.MOV R14, RZ, RZ, -R3 ;  /* 0x000000ffff0e7224 */ /* 0x000fe400078e0a03 */
[----:B------:R-:W-:-:S04]  /*0a60*/  IMAD.HI.U32 R8, R8, R17, RZ ;  /* 0x0000001108087227 */ /* 0x000fc800078e00ff */
[C---:B------:R-:W-:Y:S02]  /*0a70*/  IMAD R3, R12.reuse, R6, R11 ;  /* 0x000000060c037224 */ /* 0x040fe400078e020b */
[----:B------:R-:W-:Y:S02]  /*0a80*/  IMAD.MOV R10, RZ, RZ, -R10 ;  /* 0x000000ffff0a7224 */ /* 0x000fe400078e0a0a */
[C---:B------:R-:W-:Y:S01]  /*0a90*/  IMAD R6, R12.reuse, R14, R13 ;  /* 0x0000000e0c067224 */ /* 0x040fe200078e020d */
[C---:B------:R-:W-:Y:S01]  /*0aa0*/  ISETP.GT.U32.AND P0, PT, R12.reuse, R3, PT ;  /* 0x000000030c00720c */ /* 0x040fe20003f04070 */
[----:B------:R-:W-:Y:S02]  /*0ab0*/  IMAD.MOV R18, RZ, RZ, -R8 ;  /* 0x000000ffff127224 */ /* 0x000fe400078e0a08 */
[C---:B------:R-:W-:Y:S01]  /*0ac0*/  IMAD R8, R15.reuse, R10, R16 ;  /* 0x0000000a0f087224 */ /* 0x040fe200078e0210 */
[----:B------:R-:W-:Y:S01]  /*0ad0*/  ISETP.GT.U32.AND P1, PT, R12, R6, PT ;  /* 0x000000060c00720c */ /* 0x000fe20003f24070 */
[----:B------:R-:W-:-:S02]  /*0ae0*/  IMAD R10, R15, R18, R17 ;  /* 0x000000120f0a7224 */ /* 0x000fc400078e0211 */
[----:B------:R-:W-:Y:S01]  /*0af0*/  IMAD.SHL.U32 R11, R85, 0x200000, RZ ;  /* 0x00200000550b7824 */ /* 0x000fe200078e00ff */
[C---:B------:R-:W-:Y:S02]  /*0b00*/  ISETP.GT.U32.AND P2, PT, R15.reuse, R8, PT ;  /* 0x000000080f00720c */ /* 0x040fe40003f44070 */
[----:B------:R-:W-:Y:S02]  /*0b10*/  ISETP.GT.U32.AND P3, PT, R15, R10, PT ;  /* 0x0000000a0f00720c */ /* 0x000fe40003f64070 */
[----:B------:R-:W-:Y:S01]  /*0b20*/  LOP3.LUT R11, R11, 0x600000, RZ, 0xc0, !PT ;  /* 0x006000000b0b7812 */ /* 0x000fe200078ec0ff */
[--C-:B------:R-:W-:Y:S01]  /*0b30*/  @!P0 IMAD.IADD R3, R3, 0x1, -R12.reuse ;  /* 0x0000000103038824 */ /* 0x100fe200078e0a0c */
[----:B------:R-:W-:Y:S02]  /*0b40*/  ISETP.GE.AND P0, PT, R19, RZ, PT ;  /* 0x000000ff1300720c */ /* 0x000fe40003f06270 */
[----:B------:R-:W-:Y:S01]  /*0b50*/  R2UR UR18, R11 ;  /* 0x000000000b1272ca */ /* 0x000fe200000e0000 */
[----:B------:R-:W-:Y:S01]  /*0b60*/  @!P1 IMAD.IADD R6, R6, 0x1, -R12 ;  /* 0x0000000106069824 */ /* 0x000fe200078e0a0c */
[----:B------:R-:W-:-:S03]  /*0b70*/  ISETP.GE.AND P1, PT, R9, RZ, PT ;  /* 0x000000ff0900720c */ /* 0x000fc60003f26270 */
[--C-:B------:R-:W-:Y:S01]  /*0b80*/  @!P2 IMAD.IADD R8, R8, 0x1, -R15.reuse ;  /* 0x000000010808a824 */ /* 0x100fe200078e0a0f */
[----:B------:R-:W-:Y:S01]  /*0b90*/  ISETP.GT.U32.AND P4, PT, R12, R6, PT ;  /* 0x000000060c00720c */ /* 0x000fe20003f84070 */
[----:B------:R-:W-:Y:S01]  /*0ba0*/  @!P3 IMAD.IADD R10, R10, 0x1, -R15 ;  /* 0x000000010a0ab824 */ /* 0x000fe200078e0a0f */
[----:B------:R-:W-:Y:S02]  /*0bb0*/  ISETP.GT.U32.AND P3, PT, R12, R3, PT ;  /* 0x000000030c00720c */ /* 0x000fe40003f64070 */
[C---:B------:R-:W-:Y:S02]  /*0bc0*/  ISETP.GT.U32.AND P5, PT, R15.reuse, R8, PT ;  /* 0x000000080f00720c */ /* 0x040fe40003fa4070 */
[----:B------:R-:W-:Y:S02]  /*0bd0*/  ISETP.GT.U32.AND P6, PT, R15, R10, PT ;  /* 0x0000000a0f00720c */ /* 0x000fe40003fc4070 */
[----:B------:R-:W-:Y:S01]  /*0be0*/  ISETP.NE.U32.AND P2, PT, R7, RZ, PT ;  /* 0x000000ff0700720c */ /* 0x000fe20003f45070 */
[----:B-----5:R-:W-:-:S04]  /*0bf0*/  VIADD R7, R48, 0xfffffff1 ;  /* 0xfffffff130077836 */ /* 0x020fc80000000000 */
[--C-:B------:R-:W-:Y:S01]  /*0c00*/  @!P4 IMAD.IADD R6, R6, 0x1, -R12.reuse ;  /* 0x000000010606c824 */ /* 0x100fe200078e0a0c */
[----:B------:R-:W-:Y:S01]  /*0c10*/  ISETP.GE.AND P4, PT, R2, RZ, PT ;  /* 0x000000ff0200720c */ /* 0x000fe20003f86270 */
[----:B------:R-:W-:Y:S01]  /*0c20*/  @!P3 IMAD.IADD R3, R3, 0x1, -R12 ;  /* 0x000000010303b824 */ /* 0x000fe200078e0a0c */
[----:B------:R-:W-:Y:S01]  /*0c30*/  ISETP.NE.AND P3, PT, R5, RZ, PT ;  /* 0x000000ff0500720c */ /* 0x000fe20003f65270 */
[--C-:B------:R-:W-:Y:S01]  /*0c40*/  @!P5 IMAD.IADD R8, R8, 0x1, -R15.reuse ;  /* 0x000000010808d824 */ /* 0x100fe200078e0a0f */
[----:B------:R-:W-:Y:S01]  /*0c50*/  ISETP.GE.AND P5, PT, R88, RZ, PT ;  /* 0x000000ff5800720c */ /* 0x000fe20003fa6270 */
[----:B------:R-:W-:Y:S01]  /*0c60*/  @!P6 IMAD.IADD R10, R10, 0x1, -R15 ;  /* 0x000000010a0ae824 */ /* 0x000fe200078e0a0f */
[----:B------:R-:W-:Y:S01]  /*0c70*/  LOP3.LUT R5, RZ, R5, RZ, 0x33, !PT ;  /* 0x00000005ff057212 */ /* 0x000fe200078e33ff */
[----:B------:R-:W-:Y:S01]  /*0c80*/  @!P1 IMAD.MOV R8, RZ, RZ, -R8 ;  /* 0x000000ffff089224 */ /* 0x000fe200078e0a08 */
[----:B------:R-:W-:Y:S01]  /*0c90*/  ISETP.NE.AND P1, PT, R4, RZ, PT ;  /* 0x000000ff0400720c */ /* 0x000fe20003f25270 */
[----:B------:R-:W-:Y:S01]  /*0ca0*/  @!P0 IMAD.MOV R10, RZ, RZ, -R10 ;  /* 0x000000ffff0a8224 */ /* 0x000fe200078e0a0a */
[----:B------:R-:W-:-:S02]  /*0cb0*/  LOP3.LUT R4, RZ, R4, RZ, 0x33, !PT ;  /* 0x00000004ff047212 */ /* 0x000fc400078e33ff */
[C---:B------:R-:W-:Y:S01]  /*0cc0*/  SEL R76, R5.reuse, R8, !P3 ;  /* 0x00000008054c7207 */ /* 0x040fe20005800000 */
[----:B------:R-:W-:Y:S01]  /*0cd0*/  @!P4 IMAD.MOV R3, RZ, RZ, -R3 ;  /* 0x000000ffff03c224 */ /* 0x000fe200078e0a03 */
[----:B------:R-:W-:Y:S01]  /*0ce0*/  SEL R77, R5, R10, !P3 ;  /* 0x0000000a054d7207 */ /* 0x000fe20005800000 */
[----:B------:R-:W-:Y:S02]  /*0cf0*/  VIADD R5, R48, 0xfffffff3 ;  /* 0xfffffff330057836 */ /* 0x000fe40000000000 */
[----:B------:R-:W-:Y:S01]  /*0d00*/  @!P5 IMAD.MOV R6, RZ, RZ, -R6 ;  /* 0x000000ffff06d224 */ /* 0x000fe200078e0a06 */
[----:B------:R-:W-:Y:S01]  /*0d10*/  SEL R16, R4, R3, !P1 ;  /* 0x0000000304107207 */ /* 0x000fe20004800000 */
[----:B------:R-:W-:Y:S01]  /*0d20*/  VIADD R3, R48, 0xffffffff ;  /* 0xffffffff30037836 */ /* 0x000fe20000000000 */
[----:B------:R-:W-:Y:S02]  /*0d30*/  ISETP.GE.U32.AND P5, PT, R7, 0x7fffffe2, PT ;  /* 0x7fffffe20700780c */ /* 0x000fe40003fa6070 */
[----:B------:R-:W-:Y:S01]  /*0d40*/  SEL R4, R4, R6, !P1 ;  /* 0x0000000604047207 */ /* 0x000fe20004800000 */
[----:B------:R-:W-:Y:S01]  /*0d50*/  VIADD R6, R48, 0xfffffff2 ;  /* 0xfffffff230067836 */ /* 0x000fe20000000000 */
[----:B------:R-:W-:Y:S01]  /*0d60*/  ISETP.GE.U32.AND P6, PT, R3, 0x7ffffff0, PT ;  /* 0x7ffffff00300780c */ /* 0x000fe20003fc6070 */
[-C--:B------:R-:W-:Y:S01]  /*0d70*/  IMAD R16, R16, R49.reuse, RZ ;  /* 0x0000003110107224 */ /* 0x080fe200078e02ff */
[----:B------:R-:W-:Y:S01]  /*0d80*/  ISETP.GE.U32.AND P1, PT, R5, 0x7fffffe4, PT ;  /* 0x7fffffe40500780c */ /* 0x000fe20003f26070 */
[----:B------:R-:W-:Y:S01]  /*0d90*/  IMAD R49, R4, R49, RZ ;  /* 0x0000003104317224 */ /* 0x000fe200078e02ff */
[----:B------:R-:W-:Y:S01]  /*0da0*/  ISETP.GE.U32.AND P3, PT, R6, 0x7fffffe3, PT ;  /* 0x7fffffe30600780c */ /* 0x000fe20003f66070 */
[----:B------:R-:W-:Y:S01]  /*0db0*/  VIADD R5, R48, 0xfffffff4 ;  /* 0xfffffff430057836 */ /* 0x000fe20000000000 */
[----:B---3--:R-:W-:Y:S01]  /*0dc0*/  LEA R3, P4, R16, UR12, 0x1 ;  /* 0x0000000c10037c11 */ /* 0x008fe2000f8808ff */
[----:B0-----:R-:W-:-:S12]  /*0dd0*/  BRA.U UP0, `(.L_x_5) ;  /* 0x0000000100187547 */ /* 0x001fd8000b800000 */
[----:B------:R-:W-:Y:S01]  /*0de0*/  ELECT P0, URZ, PT ;  /* 0x0000000000ff782f */ /* 0x000fe20003800000 */
[----:B------:R-:W-:Y:S01]  /*0df0*/  IMAD.MOV.U32 R4, RZ, RZ, 0x1 ;  /* 0x00000001ff047424 */ /* 0x000fe200078e00ff */
[----:B------:R-:W-:Y:S01]  /*0e00*/  UMOV UR5, 0x40 ;  /* 0x0000004000057882 */ /* 0x000fe20000000000 */
[----:B------:R-:W-:Y:S01]  /*0e10*/  UVIRTCOUNT.DEALLOC.SMPOOL 0x80 ;  /* 0x000000800000784c */ /* 0x000fe20000000000 */
[----:B------:R-:W-:-:S09]  /*0e20*/  ULEA UR5, UR4, UR5, 0x18 ;  /* 0x0000000504057291 */ /* 0x000fd2000f8ec0ff */
[----:B------:R0:W-:Y:S03]  /*0e30*/  @P0 STS.U8 [UR5], R4 ;  /* 0x00000004ff000988 */ /* 0x0001e60008000005 */
.L_x_5:
[----:B------:R-:W-:Y:S01]  /*0e40*/  UIADD3 UR18, UPT, UPT, UR8, UR18, URZ ;  /* 0x0000001208127290 */ /* 0x000fe2000fffe0ff */
[----:B------:R-:W-:Y:S01]  /*0e50*/  LEA.HI.X.SX32 R17, R16, UR13, 0x1, P4 ;  /* 0x0000000d10117c11 */ /* 0x000fe2000a0f0eff */
[----:B------:R-:W-:Y:S01]  /*0e60*/  VOTEU.ALL UP1, P2 ;  /* 0x0000000000ff7886 */ /* 0x000fe20001020000 */
[----:B------:R-:W-:Y:S01]  /*0e70*/  UMOV UR4, 0x1 ;  /* 0x0000000100047882 */ /* 0x000fe20000000000 */
[----:B------:R-:W-:Y:S01]  /*0e80*/  UIADD3 UR7, UPT, UPT, UR9, 0x4400, URZ ;  /* 0x0000440009077890 */ /* 0x000fe2000fffe0ff */
[----:B------:R-:W-:Y:S01]  /*0e90*/  LEA R18, P4, R49, UR12, 0x1 ;  /* 0x0000000c31127c11 */ /* 0x000fe2000f8808ff */
[----:B------:R-:W-:Y:S01]  /*0ea0*/  VOTEU.ALL UP2, P2 ;  /* 0x0000000000ff7886 */ /* 0x000fe20001040000 */
[----:B------:R-:W-:-:S04]  /*0eb0*/  @!UP1 UIADD3 UR10, UPT, UPT, -UR4, 0x100000, URZ ;  /* 0x00100000040a9890 */ /* 0x000fc8000fffe1ff */
[----:B------:R-:W-:Y:S02]  /*0ec0*/  @!UP1 USHF.L.U32 UR11, UR10, 0xb, URZ ;  /* 0x0000000b0a0b9899 */ /* 0x000fe400080006ff */
[----:B------:R-:W-:Y:S01]  /*0ed0*/  @!UP1 USHF.L.U32 UR10, UR10, 0x1, URZ ;  /* 0x000000010a0a9899 */ /* 0x000fe200080006ff */
[----:B------:R-:W1:Y:S01]  /*0ee0*/  LDCU UR5, c[0x0][0x3b0] ;  /* 0x00007600ff0577ac */ /* 0x000e620008000800 */
[----:B------:R-:W-:Y:S01]  /*0ef0*/  STTM.x32 tmem[UR18], RZ ;  /* 0x000000ff000079ed */ /* 0x000fe200082c0012 */
[----:B------:R-:W2:Y:S01]  /*0f00*/  FENCE.VIEW.ASYNC.T ;  /* 0x00000000000073c6 */ /* 0x000ea20000000200 */
[----:B0-----:R-:W-:Y:S01]  /*0f10*/  VIADD R4, R48, 0xfffffff7 ;  /* 0xfffffff730047836 */ /* 0x001fe20000000000 */
[----:B------:R-:W-:Y:S01]  /*0f20*/  UMOV UR19, UR7 ;  /* 0x0000000700137c82 */ /* 0x000fe20008000000 */
[----:B--2---:R-:W-:Y:S01]  /*0f30*/  BAR.SYNC.DEFER_BLOCKING 0x0 ;  /* 0x0000000000007b1d */ /* 0x004fe20000010000 */
[----:B------:R-:W-:Y:S01]  /*0f40*/  LEA.HI.X.SX32 R19, R49, UR13, 0x1, P4 ;  /* 0x0000000d31137c11 */ /* 0x000fe2000a0f0eff */
[----:B------:R-:W-:Y:S01]  /*0f50*/  IMAD.MOV.U32 R16, RZ, RZ, R3 ;  /* 0x000000ffff107224 */ /* 0x000fe200078e0003 */
[----:B------:R-:W-:Y:S01]  /*0f60*/  ISETP.GE.U32.AND P4, PT, R4, 0x7fffffe8, PT ;  /* 0x7fffffe80400780c */ /* 0x000fe20003f86070 */
[----:B------:R-:W-:Y:S01]  /*0f70*/  IMAD.SHL.U32 R23, R70, 0x8, RZ ;  /* 0x0000000846177824 */ /* 0x000fe200078e00ff */
[----:B------:R-:W-:-:S02]  /*0f80*/  LOP3.LUT R4, R107, 0xf, RZ, 0xc0, !PT ;  /* 0x0000000f6b047812 */ /* 0x000fc400078ec0ff */
[----:B------:R-:W-:Y:S02]  /*0f90*/  PRMT R104, RZ, 0x7610, R104 ;  /* 0x00007610ff687816 */ /* 0x000fe40000000068 */
[----:B------:R-:W-:Y:S01]  /*0fa0*/  PRMT R86, RZ, 0x7610, R86 ;  /* 0x00007610ff567816 */ /* 0x000fe20000000056 */
[----:B------:R-:W-:Y:S01]  /*0fb0*/  IMAD R69, R4, R71, RZ ;  /* 0x0000004704457224 */ /* 0x000fe200078e02ff */
[----:B------:R-:W-:Y:S01]  /*0fc0*/  PRMT R102, RZ, 0x7610, R102 ;  /* 0x00007610ff667816 */ /* 0x000fe20000000066 */
[----:B-1----:R-:W-:Y:S01]  /*0fd0*/  IMAD R76, R76, UR5, RZ ;  /* 0x000000054c4c7c24 */ /* 0x002fe2000f8e02ff */
[----:B------:R-:W-:Y:S01]  /*0fe0*/  ISETP.GE.U32.AND P0, PT, R5, 0x7fffffe5, PT ;  /* 0x7fffffe50500780c */ /* 0x000fe20003f06070 */
[----:B------:R-:W-:Y:S01]  /*0ff0*/  IMAD.SHL.U32 R68, R69, 0x2, RZ ;  /* 0x0000000245447824 */ /* 0x000fe200078e00ff */
[----:B------:R-:W0:Y:S02]  /*1000*/  FENCE.VIEW.ASYNC.S ;  /* 0x00000000000073c6 */ /* 0x000e240000000000 */
[----:B0-----:R0:W1:Y:S02]  /*1010*/  @!UP2 SYNCS.EXCH.64 URZ, [UR19], UR10 ;  /* 0x0000000a13ffa5b2 */ /* 0x0010640008000100 */
[----:B-1----:R-:W-:Y:S01]  /*1020*/  BAR.SYNC.DEFER_BLOCKING 0x0 ;  /* 0x0000000000007b1d */ /* 0x002fe20000010000 */
[----:B------:R-:W-:-:S02]  /*1030*/  IMAD.SHL.U32 R3, R76, 0x2, RZ ;  /* 0x000000024c037824 */ /* 0x000fc400078e00ff */
[----:B------:R-:W-:Y:S02]  /*1040*/  VIADD R6, R48, 0xfffffff6 ;  /* 0xfffffff630067836 */ /* 0x000fe40000000000 */
[----:B------:R-:W-:Y:S01]  /*1050*/  IMAD R27, R70, 0x9, RZ ;  /* 0x00000009461b7824 */ /* 0x000fe200078e02ff */
[----:B------:R-:W-:Y:S01]  /*1060*/  PRMT R100, RZ, 0x7610, R100 ;  /* 0x00007610ff647816 */ /* 0x000fe20000000064 */
[C---:B------:R-:W-:Y:S01]  /*1070*/  IMAD.WIDE R20, R23.reuse, 0x2, R16 ;  /* 0x0000000217147825 */ /* 0x040fe200078e0210 */
[----:B------:R-:W2:Y:S04]  /*1080*/  @!P6 LDG.E.U16 R104, desc[UR22][R16.64] ;  /* 0x000000161068e981 */ /* 0x000ea8000c1e1500 */
[----:B------:R-:W3:Y:S01]  /*1090*/  @!P6 LDG.E.U16 R86, desc[UR22][R18.64] ;  /* 0x000000161256e981 */ /* 0x000ee2000c1e1500 */
[----:B------:R-:W-:Y:S01]  /*10a0*/  IADD3 R49, P6, PT, R68, UR14, RZ ;  /* 0x0000000e44317c10 */ /* 0x000fe2000ffde0ff */
[----:B------:R-:W-:Y:S01]  /*10b0*/  IMAD.WIDE R22, R23, 0x2, R18 ;  /* 0x0000000217167825 */ /* 0x000fe200078e0212 */
[----:B------:R-:W-:Y:S01]  /*10c0*/  PRMT R87, RZ, 0x7610, R87 ;  /* 0x00007610ff577816 */ /* 0x000fe20000000057 */
[----:B------:R-:W4:Y:S01]  /*10d0*/  @!P4 LDG.E.U16 R102, desc[UR22][R20.64] ;  /* 0x000000161466c981 */ /* 0x000f22000c1e1500 */
[----:B------:R-:W-:Y:S01]  /*10e0*/  LEA.HI.X.SX32 R73, R69, UR15, 0x1, P6 ;  /* 0x0000000f45497c11 */ /* 0x000fe2000b0f0eff */
[----:B------:R-:W-:Y:S01]  /*10f0*/  VIADD R5, R48, 0xfffffffe ;  /* 0xfffffffe30057836 */ /* 0x000fe20000000000 */
[----:B------:R-:W-:Y:S01]  /*1100*/  IADD3 RZ, P6, PT, R3, R49, RZ ;  /* 0x0000003103ff7210 */ /* 0x000fe20007fde0ff */
[----:B------:R-:W-:Y:S01]  /*1110*/  IMAD.WIDE R24, R27, 0x2, R16 ;  /* 0x000000021b187825 */ /* 0x000fe200078e0210 */
[----:B------:R-:W-:Y:S01]  /*1120*/  PRMT R89, RZ, 0x7610, R89 ;  /* 0x00007610ff597816 */ /* 0x000fe20000000059 */
[----:B------:R-:W5:Y:S01]  /*1130*/  @!P4 LDG.E.U16 R100, desc[UR22][R22.64] ;  /* 0x000000161664c981 */ /* 0x000f62000c1e1500 */
[----:B------:R-:W-:-:S02]  /*1140*/  LEA.HI.X.SX32 R51, R76, R73, 0x1, P6 ;  /* 0x000000494c337211 */ /* 0x000fc400030f0eff */
[----:B------:R-:W-:Y:S01]  /*1150*/  ISETP.GE.U32.AND P6, PT, R6, 0x7fffffe7, PT ;  /* 0x7fffffe70600780c */ /* 0x000fe20003fc6070 */
[----:B------:R-:W-:-:S04]  /*1160*/  IMAD.WIDE R26, R27, 0x2, R18 ;  /* 0x000000021b1a7825 */ /* 0x000fc800078e0212 */
[----:B------:R-:W-:Y:S01]  /*1170*/  VIADD R6, R48, 0xfffffff5 ;  /* 0xfffffff530067836 */ /* 0x000fe20000000000 */
[----:B------:R-:W-:Y:S01]  /*1180*/  ISETP.GE.U32.AND P4, PT, R5, 0x7fffffef, PT ;  /* 0x7fffffef0500780c */ /* 0x000fe20003f86070 */
[----:B------:R-:W-:-:S06]  /*1190*/  IMAD R39, R70, 0xa, RZ ;  /* 0x0000000a46277824 */ /* 0x000fcc00078e02ff */
[----:B------:R-:W5:Y:S04]  /*11a0*/  @!P6 LDG.E.U16 R87, desc[UR22][R24.64] ;  /* 0x000000161857e981 */ /* 0x000f68000c1e1500 */
[----:B------:R-:W5:Y:S01]  /*11b0*/  @!P6 LDG.E.U16 R89, desc[UR22][R26.64] ;  /* 0x000000161a59e981 */ /* 0x000f62000c1e1500 */
[----:B------:R-:W-:Y:S01]  /*11c0*/  ISETP.GE.U32.AND P6, PT, R6, 0x7fffffe6, PT ;  /* 0x7fffffe60600780c */ /* 0x000fe20003fc6070 */
[C---:B------:R-:W-:Y:S01]  /*11d0*/  IMAD.WIDE R28, R70.reuse, 0x2, R16 ;  /* 0x00000002461c7825 */ /* 0x040fe200078e0210 */
[----:B------:R-:W-:Y:S02]  /*11e0*/  PRMT R99, RZ, 0x7610, R99 ;  /* 0x00007610ff637816 */ /* 0x000fe40000000063 */
[----:B------:R-:W-:Y:S01]  /*11f0*/  PRMT R101, RZ, 0x7610, R101 ;  /* 0x00007610ff657816 */ /* 0x000fe20000000065 */
[----:B------:R-:W-:Y:S01]  /*1200*/  IMAD.WIDE R30, R70, 0x2, R18 ;  /* 0x00000002461e7825 */ /* 0x000fe200078e0212 */
[----:B------:R-:W-:-:S02]  /*1210*/  PRMT R96, RZ, 0x7610, R96 ;  /* 0x00007610ff607816 */ /* 0x000fc40000000060 */
[----:B------:R-:W-:Y:S01]  /*1220*/  PRMT R98, RZ, 0x7610, R98 ;  /* 0x00007610ff627816 */ /* 0x000fe20000000062 */
[C---:B------:R-:W-:Y:S01]  /*1230*/  IMAD.WIDE R36, R39.reuse, 0x2, R16 ;  /* 0x0000000227247825 */ /* 0x040fe200078e0210 */
[----:B------:R-:W5:Y:S03]  /*1240*/  @!P4 LDG.E.U16 R99, desc[UR22][R28.64] ;  /* 0x000000161c63c981 */ /* 0x000f66000c1e1500 */
[----:B------:R-:W-:Y:S01]  /*1250*/  VIADD R5, R48, 0xfffffffd ;  /* 0xfffffffd30057836 */ /* 0x000fe20000000000 */
[----:B------:R-:W5:Y:S01]  /*1260*/  @!P4 LDG.E.U16 R101, desc[UR22][R30.64] ;  /* 0x000000161e65c981 */ /* 0x000f62000c1e1500 */
[----:B------:R-:W-:-:S04]  /*1270*/  IMAD.WIDE R38, R39, 0x2, R18 ;  /* 0x0000000227267825 */ /* 0x000fc800078e0212 */
[----:B------:R-:W-:Y:S02]  /*1280*/  VIADD R6, R48, 0xfffffffc ;  /* 0xfffffffc30067836 */ /* 0x000fe40000000000 */
[----:B------:R-:W-:Y:S01]  /*1290*/  IMAD R47, R70, 0xb, RZ ;  /* 0x0000000b462f7824 */ /* 0x000fe200078e02ff */
[----:B------:R-:W-:Y:S01]  /*12a0*/  ISETP.GE.U32.AND P4, PT, R5, 0x7fffffee, PT ;  /* 0x7fffffee0500780c */ /* 0x000fe20003f86070 */
[----:B------:R-:W5:Y:S01]  /*12b0*/  @!P6 LDG.E.U16 R96, desc[UR22][R36.64] ;  /* 0x000000162460e981 */ /* 0x000f62000c1e1500 */
[----:B------:R-:W-:Y:S01]  /*12c0*/  PRMT R93, RZ, 0x7610, R93 ;  /* 0x00007610ff5d7816 */ /* 0x000fe2000000005d */
[C---:B------:R-:W-:Y:S01]  /*12d0*/  IMAD.WIDE R44, R47.reuse, 0x2, R16 ;  /* 0x000000022f2c7825 */ /* 0x040fe200078e0210 */
[----:B------:R-:W-:Y:S01]  /*12e0*/  PRMT R95, RZ, 0x7610, R95 ;  /* 0x00007610ff5f7816 */ /* 0x000fe2000000005f */
[----:B------:R-:W5:Y:S01]  /*12f0*/  @!P6 LDG.E.U16 R98, desc[UR22][R38.64] ;  /* 0x000000162662e981 */ /* 0x000f62000c1e1500 */
[----:B------:R-:W-:Y:S01]  /*1300*/  ISETP.GE.U32.AND P6, PT, R6, 0x7fffffed, PT ;  /* 0x7fffffed0600780c */ /* 0x000fe20003fc6070 */
[----:B------:R-:W-:Y:S01]  /*1310*/  IMAD.WIDE R46, R47, 0x2, R18 ;  /* 0x000000022f2e7825 */ /* 0x000fe200078e0212 */
[----:B------:R-:W-:Y:S01]  /*1320*/  PRMT R92, RZ, 0x7610, R92 ;  /* 0x00007610ff5c7816 */ /* 0x000fe2000000005c */
[----:B------:R-:W5:Y:S02]  /*1330*/  @!P0 LDG.E.U16 R93, desc[UR22][R44.64] ;  /* 0x000000162c5d8981 */ /* 0x000f64000c1e1500 */
[----:B------:R-:W-:-:S02]  /*1340*/  VIADD R6, R48, 0xfffffffb ;  /* 0xfffffffb30067836 */ /* 0x000fc40000000000 */
[----:B------:R-:W-:Y:S01]  /*1350*/  IMAD.SHL.U32 R35, R70, 0x2, RZ ;  /* 0x0000000246237824 */ /* 0x000fe200078e00ff */
[----:B------:R-:W5:Y:S01]  /*1360*/  @!P0 LDG.E.U16 R95, desc[UR22][R46.64] ;  /* 0x000000162e5f8981 */ /* 0x000f62000c1e1500 */
[----:B------:R-:W-:Y:S02]  /*1370*/  PRMT R94, RZ, 0x7610, R94 ;  /* 0x00007610ff5e7816 */ /* 0x000fe4000000005e */
[----:B------:R-:W-:Y:S01]  /*1380*/  IMAD.WIDE R32, R35, 0x2, R16 ;  /* 0x0000000223207825 */ /* 0x000fe200078e0210 */
[----:B------:R-:W-:-:S03]  /*1390*/  ISETP.GE.U32.AND P0, PT, R6, 0x7fffffec, PT ;  /* 0x7fffffec0600780c */ /* 0x000fc60003f06070 */
[----:B------:R-:W-:Y:S01]  /*13a0*/  IMAD.WIDE R34, R35, 0x2, R18 ;  /* 0x0000000223227825 */ /* 0x000fe200078e0212 */
[----:B------:R-:W5:Y:S03]  /*13b0*/  @!P4 LDG.E.U16 R92, desc[UR22][R32.64] ;  /* 0x00000016205cc981 */ /* 0x000f66000c1e1500 */
[----:B------:R-:W-:Y:S01]  /*13c0*/  VIADD R5, R48, 0xfffffff8 ;  /* 0xfffffff830057836 */ /* 0x000fe20000000000 */
[----:B------:R-:W5:Y:S01]  /*13d0*/  @!P4 LDG.E.U16 R94, desc[UR22][R34.64] ;  /* 0x00000016225ec981 */ /* 0x000f62000c1e1500 */
[C---:B------:R-:W-:Y:S02]  /*13e0*/  IMAD R43, R70.reuse, 0x3, RZ ;  /* 0x00000003462b7824 */ /* 0x040fe400078e02ff */
[----:B------:R-:W-:Y:S01]  /*13f0*/  IMAD.SHL.U32 R13, R70, 0x4, RZ ;  /* 0x00000004460d7824 */ /* 0x000fe200078e00ff */
[----:B------:R-:W-:Y:S01]  /*1400*/  PRMT R97, RZ, 0x7610, R97 ;  /* 0x00007610ff617816 */ /* 0x000fe20000000061 */
[----:B------:R-:W-:Y:S01]  /*1410*/  IMAD.WIDE R40, R43, 0x2, R16 ;  /* 0x000000022b287825 */ /* 0x000fe200078e0210 */
[----:B------:R-:W-:-:S02]  /*1420*/  PRMT R91, RZ, 0x7610, R91 ;  /* 0x00007610ff5b7816 */ /* 0x000fc4000000005b */
[----:B------:R-:W-:Y:S01]  /*1430*/  ISETP.GE.U32.AND P4, PT, R5, 0x7fffffe9, PT ;  /* 0x7fffffe90500780c */ /* 0x000fe20003f86070 */
[----:B------:R-:W-:Y:S01]  /*1440*/  IMAD.WIDE R42, R43, 0x2, R18 ;  /* 0x000000022b2a7825 */ /* 0x000fe200078e0212 */
[----:B------:R-:W-:Y:S01]  /*1450*/  PRMT R79, RZ, 0x7610, R79 ;  /* 0x00007610ff4f7816 */ /* 0x000fe2000000004f */
[----:B------:R-:W5:Y:S01]  /*1460*/  @!P6 LDG.E.U16 R97, desc[UR22][R40.64] ;  /* 0x000000162861e981 */ /* 0x000f62000c1e1500 */
[----:B------:R-:W-:Y:S01]  /*1470*/  PRMT R84, RZ, 0x7610, R84 ;  /* 0x00007610ff547816 */ /* 0x000fe20000000054 */
[C---:B------:R-:W-:Y:S01]  /*1480*/  IMAD.WIDE R14, R13.reuse, 0x2, R16 ;  /* 0x000000020d0e7825 */ /* 0x040fe200078e0210 */
[----:B------:R-:W-:Y:S01]  /*1490*/  PRMT R83, RZ, 0x7610, R83 ;  /* 0x00007610ff537816 */ /* 0x000fe20000000053 */
[----:B------:R-:W5:Y:S02]  /*14a0*/  @!P6 LDG.E.U16 R91, desc[UR22][R42.64] ;  /* 0x000000162a5be981 */ /* 0x000f64000c1e1500 */
[----:B------:R-:W-:Y:S02]  /*14b0*/  VIADD R5, R48, 0xfffffffa ;  /* 0xfffffffa30057836 */ /* 0x000fe40000000000 */
[----:B------:R-:W-:Y:S01]  /*14c0*/  IMAD R9, R70, 0xc, RZ ;  /* 0x0000000c46097824 */ /* 0x000fe200078e02ff */
[----:B------:R-:W-:Y:S01]  /*14d0*/  PRMT R82, RZ, 0x7610, R82 ;  /* 0x00007610ff527816 */ /* 0x000fe20000000052 */
[----:B------:R-:W-:-:S04]  /*14e0*/  IMAD.WIDE R12, R13, 0x2, R18 ;  /* 0x000000020d0c7825 */ /* 0x000fc800078e0212 */
[C---:B------:R-:W-:Y:S01]  /*14f0*/  VIADD R109, R48.reuse, 0xf ;  /* 0x0000000f306d7836 */ /* 0x040fe20000000000 */
[----:B------:R-:W-:Y:S01]  /*1500*/  ISETP.GE.U32.AND P6, PT, R5, 0x7fffffeb, PT ;  /* 0x7fffffeb0500780c */ /* 0x000fe20003fc6070 */
[C---:B------:R-:W-:Y:S01]  /*1510*/  IMAD.WIDE R10, R9.reuse, 0x2, R16 ;  /* 0x00000002090a7825 */ /* 0x040fe200078e0210 */
[----:B------:R-:W5:Y:S03]  /*1520*/  @!P0 LDG.E.U16 R79, desc[UR22][R14.64] ;  /* 0x000000160e4f8981 */ /* 0x000f66000c1e1500 */
[----:B------:R-:W-:Y:S01]  /*1530*/  IMAD.WIDE R8, R9, 0x2, R18 ;  /* 0x0000000209087825 */ /* 0x000fe200078e0212 */
[----:B------:R-:W5:Y:S01]  /*1540*/  @!P0 LDG.E.U16 R84, desc[UR22][R12.64] ;  /* 0x000000160c548981 */ /* 0x000f62000c1e1500 */
[----:B------:R-:W-:Y:S02]  /*1550*/  ISETP.GT.AND P0, PT, R109, 0xf, PT ;  /* 0x0000000f6d00780c */ /* 0x000fe40003f04270 */
[----:B------:R-:W-:Y:S01]  /*1560*/  VIADD R5, R48, 0xfffffff9 ;  /* 0xfffffff930057836 */ /* 0x000fe20000000000 */
[----:B------:R-:W5:Y:S01]  /*1570*/  @!P1 LDG.E.U16 R83, desc[UR22][R10.64] ;  /* 0x000000160a539981 */ /* 0x000f62000c1e1500 */
[----:B------:R-:W-:-:S03]  /*1580*/  ISETP.LT.AND P0, PT, R4, R48, P0 ;  /* 0x000000300400720c */ /* 0x000fc60000701270 */
[----:B------:R-:W5:Y:S01]  /*1590*/  @!P1 LDG.E.U16 R82, desc[UR22][R8.64] ;  /* 0x0000001608529981 */ /* 0x000f62000c1e1500 */
[----:B------:R-:W-:Y:S01]  /*15a0*/  ISETP.GE.U32.AND P1, PT, R5, 0x7fffffea, PT ;  /* 0x7fffffea0500780c */ /* 0x000fe20003f26070 */
[----:B------:R-:W-:Y:S02]  /*15b0*/  IMAD R5, R70, 0x5, RZ ;  /* 0x0000000546057824 */ /* 0x000fe400078e02ff */
[----:B------:R-:W-:Y:S02]  /*15c0*/  IMAD R77, R77, UR5, RZ ;  /* 0x000000054d4d7c24 */ /* 0x000fe4000f8e02ff */
[----:B------:R-:W-:Y:S01]  /*15d0*/  VIADD R72, R68, UR14 ;  /* 0x0000000e44487c36 */ /* 0x000fe20008000000 */
[----:B------:R-:W-:Y:S01]  /*15e0*/  PRMT R81, RZ, 0x7610, R81 ;  /* 0x00007610ff517816 */ /* 0x000fe20000000051 */
[C---:B------:R-:W-:Y:S01]  /*15f0*/  IMAD.WIDE R6, R5.reuse, 0x2, R16 ;  /* 0x0000000205067825 */ /* 0x040fe200078e0210 */
[----:B------:R-:W-:Y:S02]  /*1600*/  PRMT R80, RZ, 0x7610, R80 ;  /* 0x00007610ff507816 */ /* 0x000fe40000000050 */
[----:B------:R-:W-:Y:S01]  /*1610*/  PRMT R78, RZ, 0x7610, R78 ;  /* 0x00007610ff4e7816 */ /* 0x000fe2000000004e */
[----:B------:R-:W-:Y:S01]  /*1620*/  IMAD.WIDE R4, R5, 0x2, R18 ;  /* 0x0000000205047825 */ /* 0x000fe200078e0212 */
[----:B------:R-:W5:Y:S03]  /*1630*/  @!P6 LDG.E.U16 R81, desc[UR22][R6.64] ;  /* 0x000000160651e981 */ /* 0x000f66000c1e1500 */
[----:B------:R-:W-:Y:S01]  /*1640*/  IMAD.SHL.U32 R74, R77, 0x2, RZ ;  /* 0x000000024d4a7824 */ /* 0x000fe200078e00ff */
[----:B------:R-:W5:Y:S01]  /*1650*/  @!P6 LDG.E.U16 R80, desc[UR22][R4.64] ;  /* 0x000000160450e981 */ /* 0x000f62000c1e1500 */
[----:B------:R-:W-:-:S02]  /*1660*/  IMAD.IADD R50, R3, 0x1, R72 ;  /* 0x0000000103327824 */ /* 0x000fc400078e0248 */
[----:B------:R-:W-:Y:S01]  /*1670*/  IMAD R53, R70, 0xd, RZ ;  /* 0x0000000d46357824 */ /* 0x000fe200078e02ff */
[----:B------:R-:W-:Y:S01]  /*1680*/  IADD3 RZ, P6, PT, R74, R49, RZ ;  /* 0x000000314aff7210 */ /* 0x000fe20007fde0ff */
[----:B------:R-:W-:Y:S01]  /*1690*/  VIADD R75, R48, 0xfffffff0 ;  /* 0xfffffff0304b7836 */ /* 0x000fe20000000000 */
[----:B------:R1:W5:Y:S01]  /*16a0*/  @P0 LDG.E.U16 R78, desc[UR22][R50.64] ;  /* 0x00000016324e0981 */ /* 0x000362000c1e1500 */
[----:B------:R-:W-:Y:S01]  /*16b0*/  PRMT R110, RZ, 0x7610, R110 ;  /* 0x00007610ff6e7816 */ /* 0x000fe2000000006e */
[----:B------:R-:W-:Y:S01]  /*16c0*/  IMAD.WIDE R48, R53, 0x2, R16 ;  /* 0x0000000235307825 */ /* 0x000fe200078e0210 */
[----:B------:R-:W-:-:S04]  /*16d0*/  PRMT R108, RZ, 0x7610, R108 ;  /* 0x00007610ff6c7816 */ /* 0x000fc8000000006c */
[----:B------:R-:W5:Y:S01]  /*16e0*/  @!P3 LDG.E.U16 R110, desc[UR22][R48.64] ;  /* 0x00000016306eb981 */ /* 0x000f62000c1e1500 */
[----:B-1----:R-:W-:-:S05]  /*16f0*/  IMAD.WIDE R50, R53, 0x2, R18 ;  /* 0x0000000235327825 */ /* 0x002fca00078e0212 */
[----:B------:R-:W5:Y:S01]  /*1700*/  @!P3 LDG.E.U16 R108, desc[UR22][R50.64] ;  /* 0x00000016326cb981 */ /* 0x000f62000c1e1500 */
[----:B------:R-:W-:Y:S01]  /*1710*/  ISETP.GE.U32.AND P3, PT, R75, 0x7fffffe1, PT ;  /* 0x7fffffe14b00780c */ /* 0x000fe20003f66070 */
[C---:B------:R-:W-:Y:S02]  /*1720*/  IMAD R61, R70.reuse, 0x6, RZ ;  /* 0x00000006463d7824 */ /* 0x040fe400078e02ff */
[C---:B------:R-:W-:Y:S02]  /*1730*/  IMAD R63, R70.reuse, 0xe, RZ ;  /* 0x0000000e463f7824 */ /* 0x040fe400078e02ff */
[C---:B------:R-:W-:Y:S02]  /*1740*/  IMAD R65, R70.reuse, 0x7, RZ ;  /* 0x0000000746417824 */ /* 0x040fe400078e02ff */
[----:B------:R-:W-:Y:S01]  /*1750*/  IMAD R67, R70, 0xf, RZ ;  /* 0x0000000f46437824 */ /* 0x000fe200078e02ff */
[----:B------:R-:W-:Y:S01]  /*1760*/  PRMT R106, RZ, 0x7610, R106 ;  /* 0x00007610ff6a7816 */ /* 0x000fe2000000006a */
[----:B------:R-:W-:Y:S01]  /*1770*/  IMAD.WIDE R52, R61, 0x2, R16 ;  /* 0x000000023d347825 */ /* 0x000fe200078e0210 */
[----:B------:R-:W-:-:S02]  /*1780*/  PRMT R115, RZ, 0x7610, R115 ;  /* 0x00007610ff737816 */ /* 0x000fc40000000073 */
[----:B------:R-:W-:Y:S01]  /*1790*/  PRMT R105, RZ, 0x7610, R105 ;  /* 0x00007610ff697816 */ /* 0x000fe20000000069 */
[----:B------:R-:W-:Y:S01]  /*17a0*/  IMAD.WIDE R54, R63, 0x2, R16 ;  /* 0x000000023f367825 */ /* 0x000fe200078e0210 */
[----:B------:R-:W-:Y:S01]  /*17b0*/  PRMT R114, RZ, 0x7610, R114 ;  /* 0x00007610ff727816 */ /* 0x000fe20000000072 */
[----:B------:R-:W5:Y:S01]  /*17c0*/  @!P1 LDG.E.U16 R106, desc[UR22][R52.64] ;  /* 0x00000016346a9981 */ /* 0x000f62000c1e1500 */
        /* <DEDUP_REMOVED lines=9> */
[--C-:B------:R-:W-:Y:S01]  /*1860*/  IMAD.WIDE R60, R61, 0x2, R18.reuse ;  /* 0x000000023d3c7825 */ /* 0x100fe200078e0212 */
[----:B------:R-:W-:Y:S01]  /*1870*/  LEA.HI.X.SX32 R73, R77, R73, 0x1, P6 ;  /* 0x000000494d497211 */ /* 0x000fe200030f0eff */
[----:B------:R-:W5:Y:S02]  /*1880*/  @!P3 LDG.E.U16 R111, desc[UR22][R58.64] ;  /* 0x000000163a6fb981 */ /* 0x000f64000c1e1500 */
[----:B------:R-:W-:-:S02]  /*1890*/  IMAD.WIDE R62, R63, 0x2, R18 ;  /* 0x000000023f3e7825 */ /* 0x000fc400078e0212 */
[----:B------:R-:W5:Y:S02]  /*18a0*/  @!P1 LDG.E.U16 R115, desc[UR22][R60.64] ;  /* 0x000000163c739981 */ /* 0x000f64000c1e1500 */
[--C-:B------:R-:W-:Y:S02]  /*18b0*/  IMAD.WIDE R64, R65, 0x2, R18.reuse ;  /* 0x0000000241407825 */ /* 0x100fe400078e0212 */
[----:B------:R-:W5:Y:S02]  /*18c0*/  @!P5 LDG.E.U16 R114, desc[UR22][R62.64] ;  /* 0x000000163e72d981 */ /* 0x000f64000c1e1500 */
[----:B------:R-:W-:Y:S02]  /*18d0*/  IMAD.WIDE R66, R67, 0x2, R18 ;  /* 0x0000000243427825 */ /* 0x000fe400078e0212 */
[----:B------:R-:W5:Y:S02]  /*18e0*/  @!P4 LDG.E.U16 R112, desc[UR22][R64.64] ;  /* 0x000000164070c981 */ /* 0x000f64000c1e1500 */
[----:B------:R-:W-:-:S02]  /*18f0*/  IMAD.IADD R72, R74, 0x1, R72 ;  /* 0x000000014a487824 */ /* 0x000fc400078e0248 */
[----:B------:R-:W5:Y:S04]  /*1900*/  @!P3 LDG.E.U16 R103, desc[UR22][R66.64] ;  /* 0x000000164267b981 */ /* 0x000f68000c1e1500 */
[----:B------:R1:W5:Y:S01]  /*1910*/  @P0 LDG.E.U16 R90, desc[UR22][R72.64] ;  /* 0x00000016485a0981 */ /* 0x000362000c1e1500 */
[----:B------:R-:W-:Y:S01]  /*1920*/  ISETP.NE.U32.AND P0, PT, R85, RZ, PT ;  /* 0x000000ff5500720c */ /* 0x000fe20003f05070 */
[C---:B------:R-:W-:Y:S01]  /*1930*/  IMAD.SHL.U32 R85, R107.reuse, 0x2, RZ ;  /* 0x000000026b557824 */ /* 0x040fe200078e00ff */
[----:B------:R-:W-:Y:S01]  /*1940*/  LOP3.LUT R116, R107, 0x40, RZ, 0xc0, !PT ;  /* 0x000000406b747812 */ /* 0x000fe200078ec0ff */
[----:B------:R-:W-:-:S04]  /*1950*/  @!UP1 UIADD3 UR4, UPT, UPT, -UR4, 0x100000, URZ ;  /* 0x0010000004049890 */ /* 0x000fc8000fffe1ff */
[----:B------:R-:W-:Y:S02]  /*1960*/  @!UP1 USHF.L.U32 UR5, UR4, 0xb, URZ ;  /* 0x0000000b04059899 */ /* 0x000fe400080006ff */
[----:B------:R-:W-:Y:S01]  /*1970*/  @!UP1 USHF.L.U32 UR4, UR4, 0x1, URZ ;  /* 0x0000000104049899 */ /* 0x000fe200080006ff */
[----:B------:R-:W-:Y:S02]  /*1980*/  LOP3.LUT R117, R85, 0x7e, RZ, 0xc0, !PT ;  /* 0x0000007e55757812 */ /* 0x000fe400078ec0ff */
[----:B-1----:R-:W-:-:S03]  /*1990*/  SHF.R.S32.HI R72, RZ, 0x1f, R109 ;  /* 0x0000001fff487819 */ /* 0x002fc6000001146d */
[----:B------:R-:W-:Y:S01]  /*19a0*/  IMAD R85, R116, 0x20, R117 ;  /* 0x0000002074557824 */ /* 0x000fe200078e0275 */
[----:B------:R-:W-:Y:S01]  /*19b0*/  VOTEU.ALL UP1, P2 ;  /* 0x0000000000ff7886 */ /* 0x000fe20001020000 */
[----:B------:R-:W-:Y:S02]  /*19c0*/  ISETP.LT.OR P1, PT, R109, 0x10, P0 ;  /* 0x000000106d00780c */ /* 0x000fe40000721670 */
[----:B------:R-:W-:Y:S02]  /*19d0*/  LEA.HI R109, R72, R109, RZ, 0x4 ;  /* 0x0000006d486d7211 */ /* 0x000fe400078f20ff */
[C---:B------:R-:W-:Y:S01]  /*19e0*/  LOP3.LUT R72, R85.reuse, 0x10, RZ, 0x3c, !PT ;  /* 0x0000001055487812 */ /* 0x040fe200078e3cff */
[----:B------:R0:W1:Y:S01]  /*19f0*/  @!UP1 SYNCS.EXCH.64 URZ, [UR9+0x4408], UR4 ;  /* 0x0044080409ff95b2 */ /* 0x0000620008000100 */
[----:B------:R-:W-:Y:S02]  /*1a00*/  SHF.R.S32.HI R118, RZ, 0x6, R107 ;  /* 0x00000006ff767819 */ /* 0x000fe4000001146b */
[----:B------:R-:W-:-:S02]  /*1a10*/  LOP3.LUT R73, R85, 0x20, RZ, 0x3c, !PT ;  /* 0x0000002055497812 */ /* 0x000fc400078e3cff */
[----:B------:R-:W-:-:S04]  /*1a20*/  SGXT R118, R118, 0x1 ;  /* 0x000000017676781a */ /* 0x000fc80000000200 */
[----:B------:R-:W-:Y:S02]  /*1a30*/  LOP3.LUT R117, R117, 0x90, R118, 0x78, !PT ;  /* 0x0000009075757812 */ /* 0x000fe400078e7876 */
[----:B------:R-:W-:Y:S02]  /*1a40*/  SHF.R.S32.HI R116, RZ, 0x1f, R69 ;  /* 0x0000001fff747819 */ /* 0x000fe40000011445 */
[----:B------:R-:W-:Y:S02]  /*1a50*/  SHF.R.S32.HI R109, RZ, 0x4, R109 ;  /* 0x00000004ff6d7819 */ /* 0x000fe4000001146d */
[----:B------:R-:W-:Y:S01]  /*1a60*/  SHF.L.U64.HI R69, R69, 0x1, R116 ;  /* 0x0000000145457819 */ /* 0x000fe20000010274 */
[----:B--2---:R-:W-:Y:S04]  /*1a70*/  STS.U16 [R85+UR9], R104 ;  /* 0x0000006855007988 */ /* 0x004fe80008000409 */
[----:B---3--:R2:W-:Y:S04]  /*1a80*/  STS.U16 [R85+UR9+0x1000], R86 ;  /* 0x0010005655007988 */ /* 0x0085e80008000409 */
[----:B----4-:R-:W-:Y:S04]  /*1a90*/  STS.U16 [R85+UR9+0x400], R102 ;  /* 0x0004006655007988 */ /* 0x010fe80008000409 */
[----:B-----5:R-:W-:Y:S01]  /*1aa0*/  STS.U16 [R85+UR9+0x1400], R100 ;  /* 0x0014006455007988 */ /* 0x020fe20008000409 */
[----:B--2---:R-:W-:-:S03]  /*1ab0*/  LOP3.LUT R86, R85, 0x30, RZ, 0x3c, !PT ;  /* 0x0000003055567812 */ /* 0x004fc600078e3cff */
[----:B------:R2:W-:Y:S04]  /*1ac0*/  STS.U16 [R72+UR9+0x480], R87 ;  /* 0x0004805748007988 */ /* 0x0005e80008000409 */
[----:B------:R3:W-:Y:S01]  /*1ad0*/  STS.U16 [R72+UR9+0x1480], R89 ;  /* 0x0014805948007988 */ /* 0x0007e20008000409 */
[C---:B--2---:R-:W-:Y:S02]  /*1ae0*/  LOP3.LUT R87, R85.reuse, 0x40, RZ, 0x3c, !PT ;  /* 0x0000004055577812 */ /* 0x044fe400078e3cff */
[C---:B---3--:R-:W-:Y:S01]  /*1af0*/  LOP3.LUT R89, R85.reuse, 0x50, RZ, 0x3c, !PT ;  /* 0x0000005055597812 */ /* 0x048fe200078e3cff */
[----:B------:R-:W-:Y:S04]  /*1b00*/  STS.U16 [R72+UR9+0x80], R99 ;  /* 0x0000806348007988 */ /* 0x000fe80008000409 */
[----:B------:R-:W-:Y:S04]  /*1b10*/  STS.U16 [R72+UR9+0x1080], R101 ;  /* 0x0010806548007988 */ /* 0x000fe80008000409 */
[----:B------:R-:W-:Y:S04]  /*1b20*/  STS.U16 [R73+UR9+0x500], R96 ;  /* 0x0005006049007988 */ /* 0x000fe80008000409 */
[----:B------:R-:W-:Y:S04]  /*1b30*/  STS.U16 [R73+UR9+0x1500], R98 ;  /* 0x0015006249007988 */ /* 0x000fe80008000409 */
[----:B------:R2:W-:Y:S04]  /*1b40*/  STS.U16 [R73+UR9+0x100], R92 ;  /* 0x0001005c49007988 */ /* 0x0005e80008000409 */
[----:B------:R3:W-:Y:S04]  /*1b50*/  STS.U16 [R73+UR9+0x1100], R94 ;  /* 0x0011005e49007988 */ /* 0x0007e80008000409 */
[----:B------:R-:W-:Y:S01]  /*1b60*/  STS.U16 [R86+UR9+0x580], R93 ;  /* 0x0005805d56007988 */ /* 0x000fe20008000409 */
[----:B--2---:R-:W-:-:S03]  /*1b70*/  LOP3.LUT R92, R85, 0x60, RZ, 0x3c, !PT ;  /* 0x00000060555c7812 */ /* 0x004fc600078e3cff */
[----:B------:R-:W-:Y:S01]  /*1b80*/  STS.U16 [R86+UR9+0x1580], R95 ;  /* 0x0015805f56007988 */ /* 0x000fe20008000409 */
[----:B---3--:R-:W-:-:S03]  /*1b90*/  LOP3.LUT R94, R85, 0x70, RZ, 0x3c, !PT ;  /* 0x00000070555e7812 */ /* 0x008fc600078e3cff */
[----:B------:R-:W-:Y:S04]  /*1ba0*/  STS.U16 [R86+UR9+0x180], R97 ;  /* 0x0001806156007988 */ /* 0x000fe80008000409 */
[----:B------:R-:W-:Y:S04]  /*1bb0*/  STS.U16 [R86+UR9+0x1180], R91 ;  /* 0x0011805b56007988 */ /* 0x000fe80008000409 */
[----:B------:R2:W-:Y:S04]  /*1bc0*/  STS.U16 [R87+UR9+0x200], R79 ;  /* 0x0002004f57007988 */ /* 0x0005e80008000409 */
[----:B------:R-:W-:Y:S04]  /*1bd0*/  STS.U16 [R87+UR9+0x1200], R84 ;  /* 0x0012005457007988 */ /* 0x000fe80008000409 */
[----:B------:R-:W-:Y:S04]  /*1be0*/  STS.U16 [R87+UR9+0x600], R83 ;  /* 0x0006005357007988 */ /* 0x000fe80008000409 */
[----:B------:R-:W-:Y:S04]  /*1bf0*/  STS.U16 [R87+UR9+0x1600], R82 ;  /* 0x0016005257007988 */ /* 0x000fe80008000409 */
[----:B------:R3:W-:Y:S04]  /*1c00*/  STS.U16 [R89+UR9+0x280], R81 ;  /* 0x0002805159007988 */ /* 0x0007e80008000409 */
        /* <DEDUP_REMOVED lines=12> */
[----:B------:R0:W-:Y:S01]  /*1cd0*/  STS.U16 [R117+UR9+0x4100], R90 ;  /* 0x0041005a75007988 */ /* 0x0001e20008000409 */
[----:B-1----:R1:W-:Y:S06]  /*1ce0*/  MEMBAR.ALL.CTA ;  /* 0x0000000000007992 */ /* 0x0023ec0000008000 */
[----:B-1----:R-:W1:Y:S01]  /*1cf0*/  FENCE.VIEW.ASYNC.S ;  /* 0x00000000000073c6 */ /* 0x002e620000000000 */
[----:B--2---:R-:W-:Y:S01]  /*1d00*/  IMAD.SHL.U32 R79, R71, 0x10, RZ ;  /* 0x00000010474f7824 */ /* 0x004fe200078e00ff */
[----:B------:R-:W-:-:S03]  /*1d10*/  VIMNMX R71, PT, PT, R109, 0x1, !PT ;  /* 0x000000016d477848 */ /* 0x000fc60007fe0100 */
[----:B------:R-:W-:Y:S01]  /*1d20*/  IMAD.WIDE R68, R79, 0x2, R68 ;  /* 0x000000024f447825 */ /* 0x000fe200078e0244 */
[----:B---3--:R-:W-:Y:S02]  /*1d30*/  SHF.R.S32.HI R81, RZ, 0x1f, R76 ;  /* 0x0000001fff517819 */ /* 0x008fe4000001144c */
[----:B------:R-:W-:Y:S01]  /*1d40*/  SHF.R.S32.HI R82, RZ, 0x1f, R77 ;  /* 0x0000001fff527819 */ /* 0x000fe2000001144d */
[----:B------:R-:W-:Y:S01]  /*1d50*/  VIADD R71, R71, 0xffffffff ;  /* 0xffffffff47477836 */ /* 0x000fe20000000000 */
[----:B-1----:R-:W-:Y:S01]  /*1d60*/  BAR.SYNC.DEFER_BLOCKING 0x0 ;  /* 0x0000000000007b1d */ /* 0x002fe20000010000 */
[----:B----4-:R-:W-:-:S03]  /*1d70*/  IADD3 R80, P4, PT, R68, UR14, RZ ;  /* 0x0000000e44507c10 */ /* 0x010fc6000ff9e0ff */
[----:B------:R-:W-:Y:S02]  /*1d80*/  ISETP.NE.U32.AND P3, PT, R71, RZ, PT ;  /* 0x000000ff4700720c */ /* 0x000fe40003f65070 */
[----:B------:R-:W-:Y:S02]  /*1d90*/  SHF.L.U64.HI R76, R76, 0x1, R81 ;  /* 0x000000014c4c7819 */ /* 0x000fe40000010251 */
[----:B------:R-:W-:Y:S01]  /*1da0*/  SHF.L.U64.HI R77, R77, 0x1, R82 ;  /* 0x000000014d4d7819 */ /* 0x000fe20000010252 */
[----:B0-----:R-:W-:Y:S08]  /*1db0*/  @P1 BRA `(.L_x_6) ;  /* 0x00000000005c1947 */ /* 0x001ff00003800000 */
[----:B------:R-:W-:Y:S02]  /*1dc0*/  UIADD3 UR5, UPT, UPT, UR9, 0x4000, URZ ;  /* 0x0000400009057890 */ /* 0x000fe4000fffe0ff */
[----:B------:R-:W-:Y:S02]  /*1dd0*/  USHF.R.U32.HI UR4, URZ, 0x4, UR9 ;  /* 0x00000004ff047899 */ /* 0x000fe40008011609 */
[----:B------:R-:W-:Y:S02]  /*1de0*/  USHF.R.U32.HI UR5, URZ, 0x4, UR5 ;  /* 0x00000004ff057899 */ /* 0x000fe40008011605 */
[----:B------:R-:W-:Y:S02]  /*1df0*/  USGXT.U32 UR4, UR4, 0xe ;  /* 0x0000000e0404789a */ /* 0x000fe40008000000 */
[----:B------:R-:W-:Y:S01]  /*1e00*/  USGXT.U32 UR6, UR5, 0xe ;  /* 0x0000000e0506789a */ /* 0x000fe20008000000 */
[----:B------:R-:W-:Y:S01]  /*1e10*/  UMOV UR10, 0x800100 ;  /* 0x00800100000a7882 */ /* 0x000fe20000000000 */
[----:B------:R-:W-:Y:S01]  /*1e20*/  UMOV UR11, 0x40004040 ;  /* 0x40004040000b7882 */ /* 0x000fe20000000000 */
[----:B------:R-:W-:Y:S01]  /*1e30*/  UMOV UR5, URZ ;  /* 0x000000ff00057c82 */ /* 0x000fe20008000000 */
[----:B------:R-:W-:-:S02]  /*1e40*/  ULOP3.LUT UR12, UR4, 0x800000, URZ, 0xfc, !UPT ;  /* 0x00800000040c7892 */ /* 0x000fc4000f8efcff */
[----:B------:R-:W-:Y:S02]  /*1e50*/  UIADD3 UR14, UPT, UPT, UR8, 0x10, URZ ;  /* 0x00000010080e7890 */ /* 0x000fe4000fffe0ff */
[----:B------:R-:W-:Y:S01]  /*1e60*/  UIADD3.64 UR10, UPT, UPT, UR4, UR10, URZ ;  /* 0x0000000a040a7297 */ /* 0x000fe2000fffe0ff */
[----:B------:R-:W-:Y:S02]  /*1e70*/  UMOV UR16, 0x0 ;  /* 0x0000000000107882 */ /* 0x000fe40000000000 */
[----:B------:R-:W-:Y:S01]  /*1e80*/  UMOV UR4, UR7 ;  /* 0x0000000700047c82 */ /* 0x000fe20008000000 */
[----:B------:R-:W-:Y:S01]  /*1e90*/  UMOV UR17, 0x8048490 ;  /* 0x0804849000117882 */ /* 0x000fe20000000000 */
[----:B------:R-:W-:Y:S01]  /*1ea0*/  UMOV UR7, 0xc0004010 ;  /* 0xc000401000077882 */ /* 0x000fe20000000000 */
[----:B------:R-:W-:Y:S01]  /*1eb0*/  UMOV UR13, 0x40004040 ;  /* 0x40004040000d7882 */ /* 0x000fe20000000000 */
[----:B------:R-:W-:Y:S01]  /*1ec0*/  UMOV UR20, 0x0 ;  /* 0x0000000000147882 */ /* 0x000fe20000000000 */
[----:B------:R-:W-:Y:S01]  /*1ed0*/  UMOV UR21, 0x8048490 ;  /* 0x0804849000157882 */ /* 0x000fe20000000000 */
[----:B------:R-:W-:Y:S01]  /*1ee0*/  UMOV UR4, UR4 ;  /* 0x0000000400047c82 */ /* 0x000fe20008000000 */
[----:B------:R0:W-:Y:S01]  /*1ef0*/  UTCHMMA gdesc[UR12], gdesc[UR6], tmem[UR8], tmem[UR16], idesc[UR17], !UPT ;  /* 0x00ff10060c0075ea */ /* 0x0001e2000f800008 */
[----:B------:R0:W-:Y:S01]  /*1f00*/  UTCHMMA gdesc[UR10], gdesc[UR6], tmem[UR14], tmem[UR20], idesc[UR21], !UPT ;  /* 0x00ff14060a0075ea */ /* 0x0001e2000f80000e */
[----:B------:R0:W-:Y:S01]  /*1f10*/  UTCBAR [UR4], URZ ;  /* 0x000000ff040073e9 */ /* 0x0001e200080000ff */
[----:B------:R-:W-:Y:S01]  /*1f20*/  NOP ;  /* 0x0000000000007918 */ /* 0x000fe20000000000 */
.L_x_6:
[----:B------:R-:W-:Y:S01]  /*1f30*/  IADD3.X R83, PT, PT, R69, UR15, RZ, P4, !PT ;  /* 0x0000000f45537c10 */ /* 0x000fe2000a7fe4ff */
[----:B0-----:R-:W-:Y:S01]  /*1f40*/  UMOV UR4, URZ ;  /* 0x000000ff00047c82 */ /* 0x001fe20008000000 */
[----:B------:R-:W-:Y:S01]  /*1f50*/  IMAD.SHL.U32 R81, R70, 0x10, RZ ;  /* 0x0000001046517824 */ /* 0x000fe200078e00ff */
[----:B------:R-:W-:Y:S06]  /*1f60*/  @!P3 BRA `(.L_x_7) ;  /* 0x0000000c0068b947 */ /* 0x000fec0003800000 */
[----:B------:R-:W-:Y:S01]  /*1f70*/  UIADD3 UR5, UPT, UPT, UR9, 0x2000, URZ ;  /* 0x0000200009057890 */ /* 0x000fe2000fffe0ff */
[----:B------:R-:W-:Y:S01]  /*1f80*/  IMAD.MOV.U32 R78, RZ, RZ, R71 ;  /* 0x000000ffff4e7224 */ /* 0x000fe200078e0047 */
[----:B------:R-:W-:Y:S02]  /*1f90*/  UIADD3 UR6, UPT, UPT, UR9, 0x4200, URZ ;  /* 0x0000420009067890 */ /* 0x000fe4000fffe0ff */
[----:B------:R-:W-:Y:S02]  /*1fa0*/  USHF.R.U32.HI UR5, URZ, 0x4, UR5 ;  /* 0x00000004ff057899 */ /* 0x000fe40008011605 */
[----:B------:R-:W-:Y:S02]  /*1fb0*/  USHF.R.U32.HI UR10, URZ, 0x4, UR6 ;  /* 0x00000004ff0a7899 */ /* 0x000fe40008011606 */
[----:B------:R-:W-:Y:S01]  /*1fc0*/  USGXT.U32 UR6, UR5, 0xe ;  /* 0x0000000e0506789a */ /* 0x000fe20008000000 */
[----:B------:R-:W-:Y:S01]  /*1fd0*/  UMOV UR12, 0x800100 ;  /* 0x00800100000c7882 */ /* 0x000fe20000000000 */
[----:B------:R-:W-:Y:S01]  /*1fe0*/  UMOV UR13, 0x40004040 ;  /* 0x40004040000d7882 */ /* 0x000fe20000000000 */
[----:B------:R-:W-:Y:S01]  /*1ff0*/  UMOV UR7, URZ ;  /* 0x000000ff00077c82 */ /* 0x000fe20008000000 */
[----:B------:R-:W-:-:S02]  /*2000*/  USGXT.U32 UR10, UR10, 0xe ;  /* 0x0000000e0a0a789a */ /* 0x000fc40008000000 */
[----:B------:R-:W-:Y:S02]  /*2010*/  ULOP3.LUT UR14, UR6, 0x800000, URZ, 0xfc, !UPT ;  /* 0x00800000060e7892 */ /* 0x000fe4000f8efcff */
[----:B------:R-:W-:Y:S01]  /*2020*/  UIADD3.64 UR12, UPT, UPT, UR6, UR12, URZ ;  /* 0x0000000c060c7297 */ /* 0x000fe2000fffe0ff */
[----:B------:R-:W-:Y:S01]  /*2030*/  UMOV UR20, 0x1 ;  /* 0x0000000100147882 */ /* 0x000fe20000000000 */
[----:B------:R-:W-:Y:S01]  /*2040*/  UMOV UR5, URZ ;  /* 0x000000ff00057c82 */ /* 0x000fe20008000000 */
[----:B------:R-:W-:-:S09]  /*2050*/  UMOV UR11, 0xc0004010 ;  /* 0xc0004010000b7882 */ /* 0x000fd20000000000 */
.L_x_10:
[----:B------:R-:W-:Y:S01]  /*2060*/  USHF.L.U32 UR4, UR4, 0x1f, URZ ;  /* 0x0000001f04047899 */ /* 0x000fe200080006ff */
[----:B------:R-:W-:Y:S01]  /*2070*/  LOP3.LUT R68, R107, 0xf, RZ, 0xc0, !PT ;  /* 0x0000000f6b447812 */ /* 0x000fe200078ec0ff */
[----:B------:R-:W-:-:S03]  /*2080*/  IMAD.WIDE R58, R81, 0x2, R58 ;  /* 0x00000002513a7825 */ /* 0x000fc600078e023a */
[----:B------:R-:W-:Y:S01]  /*2090*/  ISETP.GE.AND P1, PT, R68, R75, PT ;  /* 0x0000004b4400720c */ /* 0x000fe20003f26270 */
[----:B------:R-:W-:-:S04]  /*20a0*/  IMAD.U32 R69, RZ, RZ, UR4 ;  /* 0x00000004ff457e24 */ /* 0x000fc8000f8e00ff */
[----:B------:R-:W0:Y:S02]  /*20b0*/  SYNCS.PHASECHK.TRANS64.TRYWAIT P3, [UR19], R69 ;  /* 0x00000045ff0075a7 */ /* 0x000e240008061113 */
[----:B0-----:R-:W-:Y:S06]  /*20c0*/  @!P3 BRA `(.L_x_8) ;  /* 0x0000001800e0b947 */ /* 0x001fec0003800000 */
.L_x_16:
[----:B------:R-:W-:Y:S01]  /*20d0*/  ISETP.GT.AND P6, PT, R75, 0x2, PT ;  /* 0x000000024b00780c */ /* 0x000fe20003fc4270 */
[----:B------:R-:W-:Y:S01]  /*20e0*/  IMAD.WIDE R34, R81, 0x2, R34 ;  /* 0x0000000251227825 */ /* 0x000fe200078e0222 */
[C---:B------:R-:W-:Y:S02]  /*20f0*/  ISETP.GT.AND P4, PT, R75.reuse, RZ, PT ;  /* 0x000000ff4b00720c */ /* 0x040fe40003f84270 */
[----:B------:R-:W-:Y:S01]  /*2100*/  ISETP.GT.AND P3, PT, R75, 0x1, PT ;  /* 0x000000014b00780c */ /* 0x000fe20003f64270 */
[----:B------:R-:W-:Y:S01]  /*2110*/  IMAD.WIDE R32, R81, 0x2, R32 ;  /* 0x0000000251207825 */ /* 0x000fe200078e0220 */
[----:B------:R-:W-:Y:S02]  /*2120*/  ISETP.GT.AND P5, PT, R75, 0x3, PT ;  /* 0x000000034b00780c */ /* 0x000fe40003fa4270 */
[----:B------:R-:W-:Y:S01]  /*2130*/  PRMT R118, RZ, 0x7610, R118 ;  /* 0x00007610ff767816 */ /* 0x000fe20000000076 */
[----:B------:R-:W-:Y:S01]  /*2140*/  IMAD.WIDE R42, R81, 0x2, R42 ;  /* 0x00000002512a7825 */ /* 0x000fe200078e022a */
[----:B------:R-:W-:-:S02]  /*2150*/  PRMT R116, RZ, 0x7610, R116 ;  /* 0x00007610ff747816 */ /* 0x000fc40000000074 */
[----:B------:R-:W-:Y:S01]  /*2160*/  PRMT R120, RZ, 0x7610, R120 ;  /* 0x00007610ff787816 */ /* 0x000fe20000000078 */
[C---:B------:R-:W-:Y:S01]  /*2170*/  IMAD.WIDE R40, R81.reuse, 0x2, R40 ;  /* 0x0000000251287825 */ /* 0x040fe200078e0228 */
[----:B------:R-:W-:Y:S01]  /*2180*/  PRMT R122, RZ, 0x7610, R122 ;  /* 0x00007610ff7a7816 */ /* 0x000fe2000000007a */
[----:B------:R-:W2:Y:S01]  /*2190*/  @P6 LDG.E.U16 R118, desc[UR22][R32.64] ;  /* 0x0000001620766981 */ /* 0x000ea2000c1e1500 */
[----:B------:R-:W-:Y:S01]  /*21a0*/  PRMT R113, RZ, 0x7610, R113 ;  /* 0x00007610ff717816 */ /* 0x000fe20000000071 */
[C---:B------:R-:W-:Y:S01]  /*21b0*/  IMAD.WIDE R30, R81.reuse, 0x2, R30 ;  /* 0x00000002511e7825 */ /* 0x040fe200078e021e */
[----:B------:R-:W-:Y:S01]  /*21c0*/  PRMT R115, RZ, 0x7610, R115 ;  /* 0x00007610ff737816 */ /* 0x000fe20000000073 */
[----:B------:R-:W3:Y:S01]  /*21d0*/  @P6 LDG.E.U16 R116, desc[UR22][R34.64] ;  /* 0x0000001622746981 */ /* 0x000ee2000c1e1500 */
[----:B------:R-:W-:Y:S01]  /*21e0*/  PRMT R109, RZ, 0x7610, R109 ;  /* 0x00007610ff6d7816 */ /* 0x000fe2000000006d */
[----:B------:R-:W-:Y:S01]  /*21f0*/  IMAD.WIDE R28, R81, 0x2, R28 ;  /* 0x00000002511c7825 */ /* 0x000fe200078e021c */
[----:B------:R-:W-:-:S02]  /*2200*/  PRMT R105, RZ, 0x7610, R105 ;  /* 0x00007610ff697816 */ /* 0x000fc40000000069 */
[----:B------:R-:W-:Y:S01]  /*2210*/  ISETP.GT.AND P6, PT, R75, 0x6, PT ;  /* 0x000000064b00780c */ /* 0x000fe20003fc4270 */
[C---:B------:R-:W-:Y:S01]  /*2220*/  IMAD.WIDE R18, R81.reuse, 0x2, R18 ;  /* 0x0000000251127825 */ /* 0x040fe200078e0212 */
[----:B------:R-:W4:Y:S03]  /*2230*/  @P3 LDG.E.U16 R113, desc[UR22][R28.64] ;  /* 0x000000161c713981 */ /* 0x000f26000c1e1500 */
[C---:B------:R-:W-:Y:S01]  /*2240*/  IMAD.WIDE R16, R81.reuse, 0x2, R16 ;  /* 0x0000000251107825 */ /* 0x040fe200078e0210 */
[----:B------:R-:W5:Y:S01]  /*2250*/  @P4 LDG.E.U16 R122, desc[UR22][R18.64] ;  /* 0x00000016127a4981 */ /* 0x000f62000c1e1500 */
[----:B------:R-:W-:Y:S02]  /*2260*/  PRMT R90, RZ, 0x7610, R90 ;  /* 0x00007610ff5a7816 */ /* 0x000fe4000000005a */
[----:B------:R-:W-:Y:S01]  /*2270*/  IMAD.WIDE R60, R81, 0x2, R60 ;  /* 0x00000002513c7825 */ /* 0x000fe200078e023c */
[----:B------:R-:W2:Y:S01]  /*2280*/  @P4 LDG.E.U16 R120, desc[UR22][R16.64] ;  /* 0x0000001610784981 */ /* 0x000ea2000c1e1500 */
[----:B------:R-:W-:-:S02]  /*2290*/  ISETP.GT.AND P4, PT, R75, 0x4, PT ;  /* 0x000000044b00780c */ /* 0x000fc40003f84270 */
[----:B------:R-:W-:Y:S01]  /*22a0*/  IMAD.WIDE R52, R81, 0x2, R52 ;  /* 0x0000000251347825 */ /* 0x000fe200078e0234 */
[----:B------:R-:W3:Y:S01]  /*22b0*/  @P3 LDG.E.U16 R115, desc[UR22][R30.64] ;  /* 0x000000161e733981 */ /* 0x000ee2000c1e1500 */
[----:B------:R-:W-:Y:S02]  /*22c0*/  ISETP.GT.AND P3, PT, R75, 0x5, PT ;  /* 0x000000054b00780c */ /* 0x000fe40003f64270 */
[C---:B------:R-:W-:Y:S01]  /*22d0*/  IMAD.WIDE R64, R81.reuse, 0x2, R64 ;  /* 0x0000000251407825 */ /* 0x040fe200078e0240 */
[----:B------:R-:W3:Y:S01]  /*22e0*/  @P5 LDG.E.U16 R109, desc[UR22][R40.64] ;  /* 0x00000016286d5981 */ /* 0x000ee2000c1e1500 */
[----:B------:R-:W-:Y:S02]  /*22f0*/  PRMT R97, RZ, 0x7610, R97 ;  /* 0x00007610ff617816 */ /* 0x000fe40000000061 */
[----:B------:R-:W-:Y:S01]  /*2300*/  IMAD.WIDE R56, R81, 0x2, R56 ;  /* 0x0000000251387825 */ /* 0x000fe200078e0238 */
[----:B------:R-:W3:Y:S01]  /*2310*/  @P5 LDG.E.U16 R105, desc[UR22][R42.64] ;  /* 0x000000162a695981 */ /* 0x000ee2000c1e1500 */
[----:B------:R-:W-:-:S02]  /*2320*/  ISETP.GT.AND P5, PT, R75, 0x7, PT ;  /* 0x000000074b00780c */ /* 0x000fc40003fa4270 */
[----:B------:R-:W-:Y:S01]  /*2330*/  PRMT R110, RZ, 0x7610, R110 ;  /* 0x00007610ff6e7816 */ /* 0x000fe2000000006e */
[----:B------:R-:W3:Y:S01]  /*2340*/  @P6 LDG.E.U16 R90, desc[UR22][R52.64] ;  /* 0x00000016345a6981 */ /* 0x000ee2000c1e1500 */
[----:B------:R-:W-:Y:S01]  /*2350*/  PRMT R108, RZ, 0x7610, R108 ;  /* 0x00007610ff6c7816 */ /* 0x000fe2000000006c */
[C---:B------:R-:W-:Y:S01]  /*2360*/  IMAD.WIDE R4, R81.reuse, 0x2, R4 ;  /* 0x0000000251047825 */ /* 0x040fe200078e0204 */
[----:B------:R-:W-:Y:S01]  /*2370*/  PRMT R102, RZ, 0x7610, R102 ;  /* 0x00007610ff667816 */ /* 0x000fe20000000066 */
[----:B------:R-:W3:Y:S01]  /*2380*/  @P6 LDG.E.U16 R97, desc[UR22][R60.64] ;  /* 0x000000163c616981 */ /* 0x000ee2000c1e1500 */
[----:B------:R-:W-:Y:S01]  /*2390*/  PRMT R96, RZ, 0x7610, R96 ;  /* 0x00007610ff607816 */ /* 0x000fe20000000060 */
[C---:B------:R-:W-:Y:S01]  /*23a0*/  IMAD.WIDE R6, R81.reuse, 0x2, R6 ;  /* 0x0000000251067825 */ /* 0x040fe200078e0206 */
[----:B------:R-:W-:Y:S02]  /*23b0*/  PRMT R93, RZ, 0x7610, R93 ;  /* 0x00007610ff5d7816 */ /* 0x000fe4000000005d */
[----:B------:R-:W-:Y:S01]  /*23c0*/  PRMT R92, RZ, 0x7610, R92 ;  /* 0x00007610ff5c7816 */ /* 0x000fe2000000005c */
[----:B------:R-:W-:Y:S01]  /*23d0*/  IMAD.WIDE R12, R81, 0x2, R12 ;  /* 0x00000002510c7825 */ /* 0x000fe200078e020c */
[----:B------:R-:W-:Y:S01]  /*23e0*/  ISETP.GT.AND P6, PT, R75, 0xa, PT ;  /* 0x0000000a4b00780c */ /* 0x000fe20003fc4270 */
[----:B------:R-:W3:Y:S02]  /*23f0*/  @P3 LDG.E.U16 R102, desc[UR22][R6.64] ;  /* 0x0000001606663981 */ /* 0x000ee4000c1e1500 */
[----:B------:R-:W-:-:S02]  /*2400*/  IMAD.WIDE R14, R81, 0x2, R14 ;  /* 0x00000002510e7825 */ /* 0x000fc400078e020e */
[----:B------:R-:W3:Y:S01]  /*2410*/  @P4 LDG.E.U16 R108, desc[UR22][R12.64] ;  /* 0x000000160c6c4981 */ /* 0x000ee2000c1e1500 */
[----:B------:R-:W-:Y:S01]  /*2420*/  PRMT R114, RZ, 0x7610, R114 ;  /* 0x00007610ff727816 */ /* 0x000fe20000000072 */
[----:B------:R-:W-:Y:S02]  /*2430*/  IMAD.WIDE R38, R81, 0x2, R38 ;  /* 0x0000000251267825 */ /* 0x000fe400078e0226 */
[----:B------:R-:W3:Y:S01]  /*2440*/  @P4 LDG.E.U16 R110, desc[UR22][R14.64] ;  /* 0x000000160e6e4981 */ /* 0x000ee2000c1e1500 */
[----:B------:R-:W-:Y:S01]  /*2450*/  ISETP.GT.AND P4, PT, R75, 0x8, PT ;  /* 0x000000084b00780c */ /* 0x000fe20003f84270 */
[----:B------:R-:W-:Y:S02]  /*2460*/  IMAD.WIDE R36, R81, 0x2, R36 ;  /* 0x0000000251247825 */ /* 0x000fe400078e0224 */
[----:B------:R-:W3:Y:S01]  /*2470*/  @P3 LDG.E.U16 R96, desc[UR22][R4.64] ;  /* 0x0000001604603981 */ /* 0x000ee2000c1e1500 */
[----:B------:R-:W-:Y:S01]  /*2480*/  ISETP.GT.AND P3, PT, R75, 0x9, PT ;  /* 0x000000094b00780c */ /* 0x000fe20003f64270 */
[----:B------:R-:W-:-:S02]  /*2490*/  IMAD.WIDE R46, R81, 0x2, R46 ;  /* 0x00000002512e7825 */ /* 0x000fc400078e022e */
[----:B------:R-:W3:Y:S01]  /*24a0*/  @P5 LDG.E.U16 R93, desc[UR22][R56.64] ;  /* 0x00000016385d5981 */ /* 0x000ee2000c1e1500 */
[----:B------:R-:W-:Y:S01]  /*24b0*/  PRMT R112, RZ, 0x7610, R112 ;  /* 0x00007610ff707816 */ /* 0x000fe20000000070 */
[----:B------:R-:W-:Y:S02]  /*24c0*/  IMAD.WIDE R44, R81, 0x2, R44 ;  /* 0x00000002512c7825 */ /* 0x000fe400078e022c */
[----:B------:R-:W3:Y:S01]  /*24d0*/  @P5 LDG.E.U16 R92, desc[UR22][R64.64] ;  /* 0x00000016405c5981 */ /* 0x000ee2000c1e1500 */
[----:B------:R-:W-:Y:S01]  /*24e0*/  ISETP.GT.AND P5, PT, R75, 0xb, PT ;  /* 0x0000000b4b00780c */ /* 0x000fe20003fa4270 */
[C---:B------:R-:W-:Y:S01]  /*24f0*/  IMAD.WIDE R26, R81.reuse, 0x2, R26 ;  /* 0x00000002511a7825 */ /* 0x040fe200078e021a */
[----:B------:R-:W-:Y:S01]  /*2500*/  PRMT R124, RZ, 0x7610, R124 ;  /* 0x00007610ff7c7816 */ /* 0x000fe2000000007c */
[----:B------:R-:W3:Y:S01]  /*2510*/  @P6 LDG.E.U16 R114, desc[UR22][R36.64] ;  /* 0x0000001624726981 */ /* 0x000ee2000c1e1500 */
[----:B------:R-:W-:Y:S01]  /*2520*/  PRMT R117, RZ, 0x7610, R117 ;  /* 0x00007610ff757816 */ /* 0x000fe20000000075 */
[C---:B------:R-:W-:Y:S01]  /*2530*/  IMAD.WIDE R24, R81.reuse, 0x2, R24 ;  /* 0x0000000251187825 */ /* 0x040fe200078e0218 */
[----:B------:R-:W-:Y:S01]  /*2540*/  PRMT R119, RZ, 0x7610, R119 ;  /* 0x00007610ff777816 */ /* 0x000fe20000000077 */
[----:B------:R-:W3:Y:S01]  /*2550*/  @P6 LDG.E.U16 R112, desc[UR22][R38.64] ;  /* 0x0000001626706981 */ /* 0x000ee2000c1e1500 */
[----:B------:R-:W-:Y:S01]  /*2560*/  PRMT R99, RZ, 0x7610, R99 ;  /* 0x00007610ff637816 */ /* 0x000fe20000000063 */
[----:B------:R-:W-:Y:S01]  /*2570*/  IMAD.WIDE R22, R81, 0x2, R22 ;  /* 0x0000000251167825 */ /* 0x000fe200078e0216 */
[----:B------:R-:W-:-:S02]  /*2580*/  PRMT R103, RZ, 0x7610, R103 ;  /* 0x00007610ff677816 */ /* 0x000fc40000000067 */
[----:B------:R-:W-:Y:S01]  /*2590*/  PRMT R101, RZ, 0x7610, R101 ;  /* 0x00007610ff657816 */ /* 0x000fe20000000065 */
[C---:B------:R-:W-:Y:S01]  /*25a0*/  IMAD.WIDE R20, R81.reuse, 0x2, R20 ;  /* 0x0000000251147825 */ /* 0x040fe200078e0214 */
[----:B------:R-:W-:Y:S01]  /*25b0*/  IADD3 R68, P6, PT, R80, R3, RZ ;  /* 0x0000000350447210 */ /* 0x000fe20007fde0ff */
[----:B------:R-:W3:Y:S02]  /*25c0*/  @P4 LDG.E.U16 R117, desc[UR22][R22.64] ;  /* 0x0000001616754981 */ /* 0x000ee4000c1e1500 */
[----:B------:R-:W-:Y:S02]  /*25d0*/  IMAD.WIDE R62, R81, 0x2, R62 ;  /* 0x00000002513e7825 */ /* 0x000fe400078e023e */
[----:B------:R-:W4:Y:S01]  /*25e0*/  @P4 LDG.E.U16 R124, desc[UR22][R20.64] ;  /* 0x00000016147c4981 */ /* 0x000f22000c1e1500 */
[----:B------:R-:W-:Y:S01]  /*25f0*/  ISETP.GT.AND P4, PT, R75, 0xc, PT ;  /* 0x0000000c4b00780c */ /* 0x000fe20003f84270 */
[----:B------:R-:W-:Y:S01]  /*2600*/  IMAD.X R69, R83, 0x1, R76, P6 ;  /* 0x0000000153457824 */ /* 0x000fe200030e064c */
[----:B------:R-:W-:Y:S01]  /*2610*/  ISETP.GT.AND P6, PT, R75, 0xf, PT ;  /* 0x0000000f4b00780c */ /* 0x000fe20003fc4270 */
[----:B------:R-:W4:Y:S01]  /*2620*/  @P3 LDG.E.U16 R119, desc[UR22][R24.64] ;  /* 0x0000001618773981 */ /* 0x000f22000c1e1500 */
[----:B------:R-:W-:-:S03]  /*2630*/  IMAD.WIDE R54, R81, 0x2, R54 ;  /* 0x0000000251367825 */ /* 0x000fc600078e0236 */
[----:B------:R-:W4:Y:S01]  /*2640*/  @P3 LDG.E.U16 R99, desc[UR22][R26.64] ;  /* 0x000000161a633981 */ /* 0x000f22000c1e1500 */
[----:B------:R-:W-:Y:S01]  /*2650*/  ISETP.GT.AND P3, PT, R75, 0xd, PT ;  /* 0x0000000d4b00780c */ /* 0x000fe20003f64270 */
[C---:B------:R-:W-:Y:S02]  /*2660*/  IMAD.WIDE R50, R81.reuse, 0x2, R50 ;  /* 0x0000000251327825 */ /* 0x040fe400078e0232 */
[----:B------:R-:W4:Y:S02]  /*2670*/  @P5 LDG.E.U16 R103, desc[UR22][R44.64] ;  /* 0x000000162c675981 */ /* 0x000f24000c1e1500 */
[----:B------:R-:W-:Y:S02]  /*2680*/  IMAD.WIDE R48, R81, 0x2, R48 ;  /* 0x0000000251307825 */ /* 0x000fe400078e0230 */
[----:B------:R-:W4:Y:S01]  /*2690*/  @P5 LDG.E.U16 R101, desc[UR22][R46.64] ;  /* 0x000000162e655981 */ /* 0x000f22000c1e1500 */
[----:B------:R-:W-:Y:S01]  /*26a0*/  ISETP.GT.AND P5, PT, R75, 0xe, PT ;  /* 0x0000000e4b00780c */ /* 0x000fe20003fa4270 */
[----:B------:R-:W-:Y:S01]  /*26b0*/  IMAD.WIDE R8, R81, 0x2, R8 ;  /* 0x0000000251087825 */ /* 0x000fe200078e0208 */
[----:B------:R-:W-:-:S02]  /*26c0*/  PRMT R106, RZ, 0x7610, R106 ;  /* 0x00007610ff6a7816 */ /* 0x000fc4000000006a */
[----:B------:R-:W-:Y:S01]  /*26d0*/  PRMT R104, RZ, 0x7610, R104 ;  /* 0x00007610ff687816 */ /* 0x000fe20000000068 */
[C---:B------:R-:W-:Y:S01]  /*26e0*/  IMAD.WIDE R10, R81.reuse, 0x2, R10 ;  /* 0x00000002510a7825 */ /* 0x040fe200078e020a */
[----:B------:R-:W-:Y:S02]  /*26f0*/  PRMT R100, RZ, 0x7610, R100 ;  /* 0x00007610ff647816 */ /* 0x000fe40000000064 */
[----:B------:R-:W-:Y:S01]  /*2700*/  PRMT R98, RZ, 0x7610, R98 ;  /* 0x00007610ff627816 */ /* 0x000fe20000000062 */
[----:B------:R-:W-:Y:S01]  /*2710*/  IMAD.WIDE R66, R81, 0x2, R66 ;  /* 0x0000000251427825 */ /* 0x000fe200078e0242 */
[----:B------:R-:W-:Y:S01]  /*2720*/  PRMT R95, RZ, 0x7610, R95 ;  /* 0x00007610ff5f7816 */ /* 0x000fe2000000005f */
[----:B------:R-:W4:Y:S01]  /*2730*/  @P4 LDG.E.U16 R106, desc[UR22][R10.64] ;  /* 0x000000160a6a4981 */ /* 0x000f22000c1e1500 */
[----:B------:R-:W-:Y:S02]  /*2740*/  PRMT R94, RZ, 0x7610, R94 ;  /* 0x00007610ff5e7816 */ /* 0x000fe4000000005e */
[----:B------:R-:W-:Y:S01]  /*2750*/  PRMT R91, RZ, 0x7610, R91 ;  /* 0x00007610ff5b7816 */ /* 0x000fe2000000005b */
[----:B------:R-:W4:Y:S01]  /*2760*/  @P4 LDG.E.U16 R104, desc[UR22][R8.64] ;  /* 0x0000001608684981 */ /* 0x000f22000c1e1500 */
[----:B------:R-:W-:-:S03]  /*2770*/  PRMT R84, RZ, 0x7610, R84 ;  /* 0x00007610ff547816 */ /* 0x000fc60000000054 */
[----:B------:R-:W4:Y:S04]  /*2780*/  @P3 LDG.E.U16 R100, desc[UR22][R48.64] ;  /* 0x0000001630643981 */ /* 0x000f28000c1e1500 */
[----:B------:R-:W4:Y:S04]  /*2790*/  @P3 LDG.E.U16 R98, desc[UR22][R50.64] ;  /* 0x0000001632623981 */ /* 0x000f28000c1e1500 */
[----:B------:R-:W4:Y:S04]  /*27a0*/  @P5 LDG.E.U16 R95, desc[UR22][R54.64] ;  /* 0x00000016365f5981 */ /* 0x000f28000c1e1500 */
[----:B------:R-:W4:Y:S04]  /*27b0*/  @P5 LDG.E.U16 R94, desc[UR22][R62.64] ;  /* 0x000000163e5e5981 */ /* 0x000f28000c1e1500 */
[----:B------:R-:W4:Y:S04]  /*27c0*/  @P6 LDG.E.U16 R91, desc[UR22][R58.64] ;  /* 0x000000163a5b6981 */ /* 0x000f28000c1e1500 */
[----:B------:R-:W4:Y:S01]  /*27d0*/  @P6 LDG.E.U16 R84, desc[UR22][R66.64] ;  /* 0x0000001642546981 */ /* 0x000f22000c1e1500 */
[----:B------:R-:W-:Y:S01]  /*27e0*/  BAR.SYNC.DEFER_BLOCKING 0x0 ;  /* 0x0000000000007b1d */ /* 0x000fe20000010000 */
[----:B------:R-:W-:-:S02]  /*27f0*/  IADD3 R70, P3, PT, R80, R74, RZ ;  /* 0x0000004a50467210 */ /* 0x000fc40007f7e0ff */
[----:B------:R-:W-:Y:S02]  /*2800*/  PRMT R82, RZ, 0x7610, R82 ;  /* 0x00007610ff527816 */ /* 0x000fe40000000052 */
[----:B------:R-:W-:Y:S01]  /*2810*/  PRMT R111, RZ, 0x7610, R111 ;  /* 0x00007610ff6f7816 */ /* 0x000fe2000000006f */
[----:B------:R-:W-:-:S03]  /*2820*/  IMAD.X R71, R83, 0x1, R77, P3 ;  /* 0x0000000153477824 */ /* 0x000fc600018e064d */
[----:B------:R0:W4:Y:S04]  /*2830*/  @!P1 LDG.E.U16 R82, desc[UR22][R68.64] ;  /* 0x0000001644529981 */ /* 0x000128000c1e1500 */
[----:B------:R1:W4:Y:S01]  /*2840*/  @!P1 LDG.E.U16 R111, desc[UR22][R70.64] ;  /* 0x00000016466f9981 */ /* 0x000322000c1e1500 */
[C---:B0-----:R-:W-:Y:S01]  /*2850*/  IMAD.SHL.U32 R68, R107.reuse, 0x2, RZ ;  /* 0x000000026b447824 */ /* 0x041fe200078e00ff */
[----:B------:R-:W-:Y:S02]  /*2860*/  SHF.R.S32.HI R69, RZ, 0x6, R107 ;  /* 0x00000006ff457819 */ /* 0x000fe4000001146b */
[----:B-1----:R-:W-:Y:S02]  /*2870*/  LOP3.LUT R71, R107, 0x40, RZ, 0xc0, !PT ;  /* 0x000000406b477812 */ /* 0x002fe400078ec0ff */
[----:B------:R-:W-:-:S02]  /*2880*/  LOP3.LUT R68, R68, 0x7e, RZ, 0xc0, !PT ;  /* 0x0000007e44447812 */ /* 0x000fc400078ec0ff */
[----:B------:R-:W-:-:S03]  /*2890*/  SGXT R69, R69, 0x1 ;  /* 0x000000014545781a */ /* 0x000fc60000000200 */
[----:B------:R-:W-:Y:S01]  /*28a0*/  IMAD R71, R71, 0x20, R68 ;  /* 0x0000002047477824 */ /* 0x000fe200078e0244 */
[----:B------:R-:W-:-:S04]  /*28b0*/  LOP3.LUT R69, R68, 0x90, R69, 0x78, !PT ;  /* 0x0000009044457812 */ /* 0x000fc800078e7845 */
[C---:B------:R-:W-:Y:S02]  /*28c0*/  LOP3.LUT R68, R71.reuse, 0x60, RZ, 0x3c, !PT ;  /* 0x0000006047447812 */ /* 0x040fe400078e3cff */
[----:B------:R-:W-:Y:S01]  /*28d0*/  LOP3.LUT R71, R71, 0x70, RZ, 0x3c, !PT ;  /* 0x0000007047477812 */ /* 0x000fe200078e3cff */
[----:B------:R-:W-:-:S04]  /*28e0*/  ULEA UR19, UR20, UR9, 0x3 ;  /* 0x0000000914137291 */ /* 0x000fc8000f8e18ff */
[----:B------:R-:W-:Y:S01]  /*28f0*/  UIADD3 UR19, UPT, UPT, UR19, 0x4400, URZ ;  /* 0x0000440013137890 */ /* 0x000fe2000fffe0ff */
[----:B-----5:R0:W-:Y:S04]  /*2900*/  STS.U16 [R85+UR9+0x3000], R122 ;  /* 0x0030007a55007988 */ /* 0x0201e80008000409 */
[----:B--2---:R0:W-:Y:S04]  /*2910*/  STS.U16 [R85+UR9+0x2000], R120 ;  /* 0x0020007855007988 */ /* 0x0041e80008000409 */
[----:B---3--:R0:W-:Y:S04]  /*2920*/  STS.U16 [R85+UR9+0x3400], R117 ;  /* 0x0034007555007988 */ /* 0x0081e80008000409 */
[----:B----4-:R0:W-:Y:S04]  /*2930*/  STS.U16 [R85+UR9+0x2400], R124 ;  /* 0x0024007c55007988 */ /* 0x0101e80008000409 */
        /* <DEDUP_REMOVED lines=30> */
[----:B------:R1:W-:Y:S06]  /*2b20*/  MEMBAR.ALL.CTA ;  /* 0x0000000000007992 */ /* 0x0003ec0000008000 */
[----:B-1----:R-:W1:Y:S02]  /*2b30*/  FENCE.VIEW.ASYNC.S ;  /* 0x00000000000073c6 */ /* 0x002e640000000000 */
[----:B-1----:R-:W-:Y:S06]  /*2b40*/  BAR.SYNC.DEFER_BLOCKING 0x0 ;  /* 0x0000000000007b1d */ /* 0x002fec0000010000 */
[----:B------:R-:W-:Y:S05]  /*2b50*/  @P0 BRA `(.L_x_9) ;  /* 0x0000000000340947 */ /* 0x000fea0003800000 */
[----:B------:R-:W-:Y:S01]  /*2b60*/  UIADD3 UR21, UPT, UPT, UR8, 0x10, URZ ;  /* 0x0000001008157890 */ /* 0x000fe2000fffe0ff */
[----:B------:R-:W-:Y:S01]  /*2b70*/  UMOV UR15, 0x40004040 ;  /* 0x40004040000f7882 */ /* 0x000fe20000000000 */
[----:B------:R-:W-:Y:S01]  /*2b80*/  UMOV UR16, 0x0 ;  /* 0x0000000000107882 */ /* 0x000fe20000000000 */
[----:B------:R-:W-:Y:S01]  /*2b90*/  UMOV UR17, 0x8048490 ;  /* 0x0804849000117882 */ /* 0x000fe20000000000 */
[----:B------:R-:W-:Y:S01]  /*2ba0*/  UMOV UR6, UR19 ;  /* 0x0000001300067c82 */ /* 0x000fe20008000000 */
[----:B------:R-:W-:Y:S01]  /*2bb0*/  UMOV UR7, URZ ;  /* 0x000000ff00077c82 */ /* 0x000fe20008000000 */
[----:B------:R-:W-:Y:S01]  /*2bc0*/  UMOV UR24, 0x0 ;  /* 0x0000000000187882 */ /* 0x000fe20000000000 */
[----:B------:R-:W-:Y:S01]  /*2bd0*/  UMOV UR25, 0x8048490 ;  /* 0x0804849000197882 */ /* 0x000fe20000000000 */
[----:B------:R1:W-:Y:S01]  /*2be0*/  UTCHMMA gdesc[UR14], gdesc[UR10], tmem[UR8], tmem[UR16], idesc[UR17], UPT ;  /* 0x00ff100a0e0075ea */ /* 0x0003e2000b800008 */
[----:B------:R-:W-:Y:S01]  /*2bf0*/  UMOV UR4, UR6 ;  /* 0x0000000600047c82 */ /* 0x000fe20008000000 */
[----:B------:R1:W-:Y:S01]  /*2c00*/  UTCHMMA gdesc[UR12], gdesc[UR10], tmem[UR21], tmem[UR24], idesc[UR25], UPT ;  /* 0x00ff180a0c0075ea */ /* 0x0003e2000b800015 */
[----:B------:R1:W-:Y:S01]  /*2c10*/  UTCBAR [UR4], URZ ;  /* 0x000000ff040073e9 */ /* 0x0003e200080000ff */
[----:B------:R-:W-:-:S02]  /*2c20*/  NOP ;  /* 0x0000000000007918 */ /* 0x000fc40000000000 */
.L_x_9:
[----:B------:R-:W-:Y:S01]  /*2c30*/  UIADD3 UR20, UPT, UPT, UR20, 0x1, URZ ;  /* 0x0000000114147890 */ /* 0x000fe2000fffe0ff */
[----:B------:R-:W-:Y:S02]  /*2c40*/  VIADD R78, R78, 0xffffffff ;  /* 0xffffffff4e4e7836 */ /* 0x000fe40000000000 */
[----:B0-----:R-:W-:Y:S01]  /*2c50*/  IMAD.MOV.U32 R82, RZ, RZ, R80 ;  /* 0x000000ffff527224 */ /* 0x001fe200078e0050 */
[----:B------:R-:W-:Y:S01]  /*2c60*/  UISETP.GT.AND UP1, UPT, UR20, 0x1, UPT ;  /* 0x000000011400788c */ /* 0x000fe2000bf24270 */
[----:B------:R-:W-:Y:S01]  /*2c70*/  VIADD R75, R75, 0xfffffff0 ;  /* 0xfffffff04b4b7836 */ /* 0x000fe20000000000 */
[----:B------:R-:W-:Y:S01]  /*2c80*/  ISETP.NE.U32.AND P1, PT, R78, RZ, PT ;  /* 0x000000ff4e00720c */ /* 0x000fe20003f25070 */
[----:B------:R-:W-:Y:S01]  /*2c90*/  IMAD.WIDE R82, R79, 0x2, R82 ;  /* 0x000000024f527825 */ /* 0x000fe200078e0252 */
[----:B-1----:R-:W-:Y:S02]  /*2ca0*/  USEL UR4, URZ, 0x1, !UP1 ;  /* 0x00000001ff047887 */ /* 0x002fe4000c800000 */
[----:B------:R-:W-:Y:S01]  /*2cb0*/  USEL UR20, UR20, URZ, !UP1 ;  /* 0x000000ff14147287 */ /* 0x000fe2000c800000 */
[----:B------:R-:W-:Y:S01]  /*2cc0*/  IMAD.MOV.U32 R80, RZ, RZ, R82 ;  /* 0x000000ffff507224 */ /* 0x000fe200078e0052 */
[----:B------:R-:W-:-:S03]  /*2cd0*/  ULOP3.LUT UR6, UR5, UR4, URZ, 0x3c, !UPT ;  /* 0x0000000405067292 */ /* 0x000fc6000f8e3cff */
[----:B------:R-:W-:-:S04]  /*2ce0*/  UMOV UR4, UR5 ;  /* 0x0000000500047c82 */ /* 0x000fc80008000000 */
[----:B------:R-:W-:Y:S01]  /*2cf0*/  UMOV UR5, UR6 ;  /* 0x0000000600057c82 */ /* 0x000fe20008000000 */
[----:B------:R-:W-:Y:S05]  /*2d00*/  @P1 BRA `(.L_x_10) ;  /* 0xfffffff000d41947 */ /* 0x000fea000383ffff */
.L_x_7:
[----:B------:R-:W0:Y:S01]  /*2d10*/  LDCU UR5, c[0x0][0x3a0] ;  /* 0x00007400ff0577ac */ /* 0x000e220008000800 */
[----:B------:R-:W1:Y:S01]  /*2d20*/  LDC R40, c[0x0][0x3b4] ;  /* 0x0000ed00ff287b82 */ /* 0x000e620000000800 */
[----:B------:R-:W2:Y:S01]  /*2d30*/  LDCU.128 UR12, c[0x0][0x390] ;  /* 0x00007200ff0c77ac */ /* 0x000ea20008000c00 */
[----:B0-----:R-:W-:-:S04]  /*2d40*/  UIADD3 UR5, UPT, UPT, UR5, 0xf, URZ ;  /* 0x0000000f05057890 */ /* 0x001fc8000fffe0ff */
[----:B------:R-:W-:-:S09]  /*2d50*/  UISETP.GE.AND UP1, UPT, UR5, 0x10, UPT ;  /* 0x000000100500788c */ /* 0x000fd2000bf26270 */
[----:B--2---:R-:W-:Y:S05]  /*2d60*/  BRA.U !UP1, `(.L_x_11) ;  /* 0x0000000109107547 */ /* 0x004fea000b800000 */
[----:B------:R-:W-:-:S06]  /*2d70*/  USHF.L.U32 UR4, UR4, 0x1f, URZ ;  /* 0x0000001f04047899 */ /* 0x000fcc00080006ff */
[----:B------:R-:W-:-:S04]  /*2d80*/  IMAD.U32 R3, RZ, RZ, UR4 ;  /* 0x00000004ff037e24 */ /* 0x000fc8000f8e00ff */
[----:B------:R-:W0:Y:S02]  /*2d90*/  SYNCS.PHASECHK.TRANS64.TRYWAIT P0, [UR19], R3 ;  /* 0x00000003ff0075a7 */ /* 0x000e240008001113 */
[----:B0-----:R-:W-:Y:S05]  /*2da0*/  @!P0 BRA `(.L_x_12) ;  /* 0x0000000c00b48947 */ /* 0x001fea0003800000 */
.L_x_11:
[----:B------:R-:W-:Y:S01]  /*2db0*/  BAR.SYNC.DEFER_BLOCKING 0x0 ;  /* 0x0000000000007b1d */ /* 0x000fe20000010000 */
[----:B------:R-:W-:Y:S01]  /*2dc0*/  VIADD R36, R0, 0x1 ;  /* 0x0000000100247836 */ /* 0x000fe20000000000 */
[C---:B------:R-:W-:Y:S01]  /*2dd0*/  ISETP.GE.AND P5, PT, R2.reuse, UR14, PT ;  /* 0x0000000e02007c0c */ /* 0x040fe2000bfa6270 */
[----:B-1----:R-:W-:Y:S02]  /*2de0*/  IMAD R3, R2, R40, RZ ;  /* 0x0000002802037224 */ /* 0x002fe400078e02ff */
[----:B------:R-:W-:Y:S01]  /*2df0*/  VIADD R37, R0, 0x2 ;  /* 0x0000000200257836 */ /* 0x000fe20000000000 */
[----:B------:R-:W0:Y:S01]  /*2e00*/  LDCU UR4, c[0x0][0x3b8] ;  /* 0x00007700ff0477ac */ /* 0x000e220008000800 */
[----:B------:R-:W-:Y:S01]  /*2e10*/  ISETP.GE.AND P4, PT, R36, UR15, PT ;  /* 0x0000000f24007c0c */ /* 0x000fe2000bf86270 */
[C---:B------:R-:W-:Y:S01]  /*2e20*/  VIADD R38, R0.reuse, 0x3 ;  /* 0x0000000300267836 */ /* 0x040fe20000000000 */
[----:B------:R-:W-:Y:S01]  /*2e30*/  LEA R36, P1, R3, UR12, 0x1 ;  /* 0x0000000c03247c11 */ /* 0x000fe2000f8208ff */
[C---:B------:R-:W-:Y:S01]  /*2e40*/  VIADD R45, R0.reuse, 0x5 ;  /* 0x00000005002d7836 */ /* 0x040fe20000000000 */
[C---:B------:R-:W-:Y:S01]  /*2e50*/  ISETP.LT.AND P5, PT, R0.reuse, UR15, !P5 ;  /* 0x0000000f00007c0c */ /* 0x040fe2000efa1270 */
[----:B------:R-:W-:Y:S01]  /*2e60*/  VIADD R44, R0, 0x6 ;  /* 0x00000006002c7836 */ /* 0x000fe20000000000 */
[----:B------:R-:W-:-:S02]  /*2e70*/  ISETP.GE.AND P0, PT, R37, UR15, PT ;  /* 0x0000000f25007c0c */ /* 0x000fc4000bf06270 */
[----:B------:R-:W-:Y:S01]  /*2e80*/  LEA.HI.X.SX32 R37, R3, UR13, 0x1, P1 ;  /* 0x0000000d03257c11 */ /* 0x000fe200088f0eff */
[----:B------:R-:W-:Y:S01]  /*2e90*/  IMAD R3, R40, 0x80, R3 ;  /* 0x0000008028037824 */ /* 0x000fe200078e0203 */
[----:B------:R-:W-:Y:S02]  /*2ea0*/  ISETP.GE.AND P1, PT, R38, UR15, PT ;  /* 0x0000000f26007c0c */ /* 0x000fe4000bf26270 */
[----:B------:R-:W-:Y:S02]  /*2eb0*/  ISETP.LT.AND P6, PT, R2, UR14, !P4 ;  /* 0x0000000e02007c0c */ /* 0x000fe4000e7c1270 */
[----:B------:R-:W-:Y:S01]  /*2ec0*/  ISETP.LT.AND P4, PT, R88, UR14, !P4 ;  /* 0x0000000e58007c0c */ /* 0x000fe2000e781270 */
[----:B------:R-:W1:Y:S02]  /*2ed0*/  @!P2 SYNCS.CCTL.IV [UR9+0x4400] ;  /* 0x00440000ff00a9b1 */ /* 0x000e640008000009 */
[----:B-1----:R-:W-:Y:S01]  /*2ee0*/  BAR.SYNC.DEFER_BLOCKING 0x0 ;  /* 0x0000000000007b1d */ /* 0x002fe20000010000 */
[----:B0-----:R-:W-:-:S04]  /*2ef0*/  IMAD R41, R0, UR4, RZ ;  /* 0x0000000400297c24 */ /* 0x001fc8000f8e02ff */
[----:B------:R-:W-:Y:S01]  /*2f00*/  IMAD.WIDE R38, R41, 0x2, R36 ;  /* 0x0000000229267825 */ /* 0x000fe200078e0224 */
[----:B------:R-:W0:Y:S01]  /*2f10*/  LDTM.x32 R4, tmem[UR18] ;  /* 0x00000012000479ee */ /* 0x000e2200082c0000 */
[----:B------:R-:W1:Y:S01]  /*2f20*/  @!P2 SYNCS.CCTL.IV [UR9+0x4408] ;  /* 0x00440800ff00a9b1 */ /* 0x000e620008000009 */
[----:B------:R-:W-:Y:S01]  /*2f30*/  NOP ;  /* 0x0000000000007918 */ /* 0x000fe20000000000 */
[----:B0-----:R-:W-:Y:S01]  /*2f40*/  F2FP.BF16.F32.PACK_AB R42, R5, R4 ;  /* 0x00000004052a723e */ /* 0x001fe200000010ff */
[----:B------:R-:W-:Y:S01]  /*2f50*/  VIADD R4, R0, 0x4 ;  /* 0x0000000400047836 */ /* 0x000fe20000000000 */
[----:B------:R-:W-:Y:S02]  /*2f60*/  F2FP.BF16.F32.PACK_AB R43, R21, R20 ;  /* 0x00000014152b723e */ /* 0x000fe400000010ff */
[----:B------:R-:W-:Y:S01]  /*2f70*/  PRMT R47, R42, 0x7632, R47 ;  /* 0x000076322a2f7816 */ /* 0x000fe2000000002f */
[----:B------:R0:W-:Y:S01]  /*2f80*/  @P5 STG.E.U16 desc[UR22][R38.64], R42 ;  /* 0x0000002a26005986 */ /* 0x0001e2000c101516 */
[----:B------:R-:W-:-:S02]  /*2f90*/  ISETP.GE.AND P5, PT, R0, UR15, PT ;  /* 0x0000000f00007c0c */ /* 0x000fc4000bfa6270 */
[----:B------:R-:W-:Y:S02]  /*2fa0*/  ISETP.GE.AND P3, PT, R4, UR15, PT ;  /* 0x0000000f04007c0c */ /* 0x000fe4000bf66270 */
[C---:B------:R-:W-:Y:S02]  /*2fb0*/  LEA R4, P2, R3.reuse, UR12, 0x1 ;  /* 0x0000000c03047c11 */ /* 0x040fe4000f8408ff */
[----:B------:R-:W-:Y:S02]  /*2fc0*/  ISETP.LT.AND P5, PT, R88, UR14, !P5 ;  /* 0x0000000e58007c0c */ /* 0x000fe4000efa1270 */
[----:B------:R-:W-:Y:S01]  /*2fd0*/  LEA.HI.X.SX32 R5, R3, UR13, 0x1, P2 ;  /* 0x0000000d03057c11 */ /* 0x000fe200090f0eff */
[----:B------:R-:W-:Y:S01]  /*2fe0*/  VIADD R3, R41, UR4 ;  /* 0x0000000429037c36 */ /* 0x000fe20008000000 */
[C---:B------:R-:W-:Y:S02]  /*2ff0*/  PRMT R46, R43.reuse, 0x7610, R46 ;  /* 0x000076102b2e7816 */ /* 0x040fe4000000002e */
[----:B------:R-:W-:Y:S01]  /*3000*/  PRMT R48, R43, 0x7632, R48 ;  /* 0x000076322b307816 */ /* 0x000fe20000000030 */
[----:B------:R-:W-:Y:S01]  /*3010*/  IMAD.WIDE R20, R41, 0x2, R4 ;  /* 0x0000000229147825 */ /* 0x000fe200078e0204 */
[----:B------:R-:W-:-:S02]  /*3020*/  ISETP.GE.AND P2, PT, R45, UR15, PT ;  /* 0x0000000f2d007c0c */ /* 0x000fc4000bf46270 */
[----:B0-----:R-:W-:Y:S01]  /*3030*/  F2FP.BF16.F32.PACK_AB R42, R23, R22 ;  /* 0x00000016172a723e */ /* 0x001fe200000010ff */
[----:B------:R-:W-:Y:S01]  /*3040*/  IMAD.WIDE R38, R3, 0x2, R36 ;  /* 0x0000000203267825 */ /* 0x000fe200078e0224 */
[----:B------:R-:W-:Y:S01]  /*3050*/  F2FP.BF16.F32.PACK_AB R24, R25, R24 ;  /* 0x000000181918723e */ /* 0x000fe200000010ff */
[----:B------:R0:W-:Y:S01]  /*3060*/  @P5 STG.E.U16 desc[UR22][R20.64], R46 ;  /* 0x0000002e14005986 */ /* 0x0001e2000c101516 */
[----:B------:R-:W-:Y:S01]  /*3070*/  ISETP.GE.AND P5, PT, R44, UR15, PT ;  /* 0x0000000f2c007c0c */ /* 0x000fe2000bfa6270 */
[--C-:B------:R-:W-:Y:S01]  /*3080*/  IMAD.WIDE R40, R3, 0x2, R4.reuse ;  /* 0x0000000203287825 */ /* 0x100fe200078e0204 */
[----:B------:R-:W-:Y:S01]  /*3090*/  F2FP.BF16.F32.PACK_AB R26, R27, R26 ;  /* 0x0000001a1b1a723e */ /* 0x000fe200000010ff */
[----:B------:R2:W-:Y:S01]  /*30a0*/  @P6 STG.E.U16 desc[UR22][R38.64], R47 ;  /* 0x0000002f26006986 */ /* 0x0005e2000c101516 */
[----:B------:R-:W-:Y:S01]  /*30b0*/  ISETP.LT.AND P6, PT, R2, UR14, !P1 ;  /* 0x0000000e02007c0c */ /* 0x000fe2000cfc1270 */
[----:B------:R-:W-:Y:S01]  /*30c0*/  VIADD R3, R3, UR4 ;  /* 0x0000000403037c36 */ /* 0x000fe20008000000 */
[----:B------:R-:W-:Y:S01]  /*30d0*/  ISETP.LT.AND P1, PT, R88, UR14, !P1 ;  /* 0x0000000e58007c0c */ /* 0x000fe2000cf21270 */
[----:B------:R3:W-:Y:S01]  /*30e0*/  @P4 STG.E.U16 desc[UR22][R40.64], R48 ;  /* 0x0000003028004986 */ /* 0x0007e2000c101516 */
[----:B------:R-:W-:Y:S01]  /*30f0*/  ISETP.LT.AND P4, PT, R2, UR14, !P0 ;  /* 0x0000000e02007c0c */ /* 0x000fe2000c781270 */
[C---:B------:R-:W-:Y:S01]  /*3100*/  VIADD R43, R3.reuse, UR4 ;  /* 0x00000004032b7c36 */ /* 0x040fe20008000000 */
[----:B------:R-:W-:Y:S01]  /*3110*/  ISETP.LT.AND P0, PT, R88, UR14, !P0 ;  /* 0x0000000e58007c0c */ /* 0x000fe2000c701270 */
[----:B0-----:R-:W-:Y:S01]  /*3120*/  IMAD.WIDE R20, R3, 0x2, R4 ;  /* 0x0000000203147825 */ /* 0x001fe200078e0204 */
[----:B------:R-:W-:-:S02]  /*3130*/  PRMT R46, R42, 0x7632, R46 ;  /* 0x000076322a2e7816 */ /* 0x000fc4000000002e */
[----:B------:R-:W-:Y:S01]  /*3140*/  F2FP.BF16.F32.PACK_AB R28, R29, R28 ;  /* 0x0000001c1d1c723e */ /* 0x000fe200000010ff */
[----:B------:R-:W-:Y:S01]  /*3150*/  IMAD.WIDE R22, R43, 0x2, R36 ;  /* 0x000000022b167825 */ /* 0x000fe200078e0224 */
[----:B------:R-:W-:Y:S02]  /*3160*/  F2FP.BF16.F32.PACK_AB R14, R15, R14 ;  /* 0x0000000e0f0e723e */ /* 0x000fe400000010ff */
[----:B------:R-:W-:Y:S01]  /*3170*/  F2FP.BF16.F32.PACK_AB R30, R31, R30 ;  /* 0x0000001e1f1e723e */ /* 0x000fe200000010ff */
[----:B--2---:R-:W-:Y:S01]  /*3180*/  IMAD.WIDE R38, R43, 0x2, R4 ;  /* 0x000000022b267825 */ /* 0x004fe200078e0204 */
[----:B---3--:R-:W-:Y:S02]  /*3190*/  F2FP.BF16.F32.PACK_AB R41, R7, R6 ;  /* 0x000000060729723e */ /* 0x008fe400000010ff */
[----:B------:R-:W-:Y:S01]  /*31a0*/  F2FP.BF16.F32.PACK_AB R16, R17, R16 ;  /* 0x000000101110723e */ /* 0x000fe200000010ff */
[----:B------:R-:W-:Y:S01]  /*31b0*/  IMAD.WIDE R6, R3, 0x2, R36 ;  /* 0x0000000203067825 */ /* 0x000fe200078e0224 */
[----:B------:R-:W-:-:S02]  /*31c0*/  PRMT R45, R41, 0x7632, R45 ;  /* 0x00007632292d7816 */ /* 0x000fc4000000002d */
[----:B------:R-:W-:Y:S01]  /*31d0*/  F2FP.BF16.F32.PACK_AB R32, R33, R32 ;  /* 0x000000202120723e */ /* 0x000fe200000010ff */
[C---:B------:R-:W-:Y:S01]  /*31e0*/  VIADD R44, R0.reuse, 0x7 ;  /* 0x00000007002c7836 */ /* 0x040fe20000000000 */
[----:B------:R-:W-:Y:S01]  /*31f0*/  @P4 STG.E.U16 desc[UR22][R6.64], R41 ;  /* 0x0000002906004986 */ /* 0x000fe2000c101516 */
[C---:B------:R-:W-:Y:S01]  /*3200*/  VIADD R40, R0.reuse, 0x8 ;  /* 0x0000000800287836 */ /* 0x040fe20000000000 */
[----:B------:R-:W-:Y:S01]  /*3210*/  F2FP.BF16.F32.PACK_AB R18, R19, R18 ;  /* 0x000000121312723e */ /* 0x000fe200000010ff */
[----:B------:R-:W-:Y:S01]  /*3220*/  VIADD R25, R0, 0x9 ;  /* 0x0000000900197836 */ /* 0x000fe20000000000 */
[----:B------:R-:W-:Y:S01]  /*3230*/  @P0 STG.E.U16 desc[UR22][R20.64], R42 ;  /* 0x0000002a14000986 */ /* 0x000fe2000c101516 */
[----:B------:R-:W-:Y:S02]  /*3240*/  ISETP.LT.AND P0, PT, R2, UR14, !P3 ;  /* 0x0000000e02007c0c */ /* 0x000fe4000df01270 */
[----:B------:R-:W-:Y:S01]  /*3250*/  ISETP.LT.AND P3, PT, R88, UR14, !P3 ;  /* 0x0000000e58007c0c */ /* 0x000fe2000df61270 */
[----:B------:R0:W-:Y:S01]  /*3260*/  @P6 STG.E.U16 desc[UR22][R22.64], R45 ;  /* 0x0000002d16006986 */ /* 0x0001e2000c101516 */
[----:B------:R-:W-:-:S02]  /*3270*/  ISETP.LT.AND P6, PT, R2, UR14, !P2 ;  /* 0x0000000e02007c0c */ /* 0x000fc4000d7c1270 */
[----:B------:R-:W-:Y:S01]  /*3280*/  ISETP.LT.AND P2, PT, R88, UR14, !P2 ;  /* 0x0000000e58007c0c */ /* 0x000fe2000d741270 */
[----:B------:R2:W-:Y:S01]  /*3290*/  @P1 STG.E.U16 desc[UR22][R38.64], R46 ;  /* 0x0000002e26001986 */ /* 0x0005e2000c101516 */
[----:B------:R-:W-:Y:S02]  /*32a0*/  ISETP.GE.AND P4, PT, R44, UR15, PT ;  /* 0x0000000f2c007c0c */ /* 0x000fe4000bf86270 */
[----:B------:R-:W-:Y:S02]  /*32b0*/  ISETP.GE.AND P1, PT, R40, UR15, PT ;  /* 0x0000000f28007c0c */ /* 0x000fe4000bf26270 */
[----:B------:R-:W-:Y:S02]  /*32c0*/  F2FP.BF16.F32.PACK_AB R34, R35, R34 ;  /* 0x000000222322723e */ /* 0x000fe400000010ff */
[----:B0-----:R-:W-:Y:S01]  /*32d0*/  F2FP.BF16.F32.PACK_AB R23, R9, R8 ;  /* 0x000000080917723e */ /* 0x001fe200000010ff */
[----:B------:R-:W-:-:S03]  /*32e0*/  VIADD R9, R43, UR4 ;  /* 0x000000042b097c36 */ /* 0x000fc60008000000 */
[----:B------:R-:W-:Y:S01]  /*32f0*/  PRMT R22, R23, 0x7610, R22 ;  /* 0x0000761017167816 */ /* 0x000fe20000000016 */
[----:B------:R-:W-:Y:S01]  /*3300*/  VIADD R3, R9, UR4 ;  /* 0x0000000409037c36 */ /* 0x000fe20008000000 */
[----:B--2---:R-:W-:Y:S01]  /*3310*/  PRMT R38, R23, 0x7632, R38 ;  /* 0x0000763217267816 */ /* 0x004fe20000000026 */
[----:B------:R-:W-:-:S04]  /*3320*/  IMAD.WIDE R6, R9, 0x2, R36 ;  /* 0x0000000209067825 */ /* 0x000fc800078e0224 */
[----:B------:R-:W-:Y:S01]  /*3330*/  IMAD.WIDE R8, R9, 0x2, R4 ;  /* 0x0000000209087825 */ /* 0x000fe200078e0204 */
[----:B------:R0:W-:Y:S01]  /*3340*/  @P0 STG.E.U16 desc[UR22][R6.64], R22 ;  /* 0x0000001606000986 */ /* 0x0001e2000c101516 */
[----:B------:R-:W-:Y:S02]  /*3350*/  ISETP.GE.AND P0, PT, R25, UR15, PT ;  /* 0x0000000f19007c0c */ /* 0x000fe4000bf06270 */
[C---:B------:R-:W-:Y:S01]  /*3360*/  IMAD.WIDE R20, R3.reuse, 0x2, R36 ;  /* 0x0000000203147825 */ /* 0x040fe200078e0224 */
[----:B------:R2:W-:Y:S03]  /*3370*/  @P3 STG.E.U16 desc[UR22][R8.64], R24 ;  /* 0x0000001808003986 */ /* 0x0005e6000c101516 */
[C---:B------:R-:W-:Y:S01]  /*3380*/  VIADD R23, R3.reuse, UR4 ;  /* 0x0000000403177c36 */ /* 0x040fe20008000000 */
[----:B------:R3:W-:Y:S01]  /*3390*/  @P6 STG.E.U16 desc[UR22][R20.64], R38 ;  /* 0x0000002614006986 */ /* 0x0007e2000c101516 */
[----:B------:R-:W-:Y:S01]  /*33a0*/  ISETP.LT.AND P6, PT, R2, UR14, !P5 ;  /* 0x0000000e02007c0c */ /* 0x000fe2000efc1270 */
[----:B------:R-:W-:Y:S01]  /*33b0*/  VIADD R25, R0, 0xa ;  /* 0x0000000a00197836 */ /* 0x000fe20000000000 */
[----:B------:R-:W-:Y:S01]  /*33c0*/  ISETP.LT.AND P5, PT, R88, UR14, !P5 ;  /* 0x0000000e58007c0c */ /* 0x000fe2000efa1270 */
[----:B0-----:R-:W-:-:S03]  /*33d0*/  IMAD.WIDE R6, R3, 0x2, R4 ;  /* 0x0000000203067825 */ /* 0x001fc600078e0204 */
[----:B------:R-:W-:Y:S01]  /*33e0*/  ISETP.GE.AND P3, PT, R25, UR15, PT ;  /* 0x0000000f19007c0c */ /* 0x000fe2000bf66270 */
[----:B--2---:R-:W-:Y:S01]  /*33f0*/  IMAD.WIDE R8, R23, 0x2, R36 ;  /* 0x0000000217087825 */ /* 0x004fe200078e0224 */
[----:B------:R-:W-:Y:S02]  /*3400*/  PRMT R24, R24, 0x7632, R24 ;  /* 0x0000763218187816 */ /* 0x000fe40000000018 */
[----:B---3--:R-:W-:Y:S01]  /*3410*/  F2FP.BF16.F32.PACK_AB R21, R11, R10 ;  /* 0x0000000a0b15723e */ /* 0x008fe200000010ff */
[----:B------:R-:W-:Y:S02]  /*3420*/  IMAD.WIDE R10, R23, 0x2, R4 ;  /* 0x00000002170a7825 */ /* 0x000fe400078e0204 */
[----:B------:R0:W-:Y:S01]  /*3430*/  @P2 STG.E.U16 desc[UR22][R6.64], R24 ;  /* 0x0000001806002986 */ /* 0x0001e2000c101516 */
[----:B------:R-:W-:Y:S01]  /*3440*/  F2FP.BF16.F32.PACK_AB R20, R13, R12 ;  /* 0x0000000c0d14723e */ /* 0x000fe200000010ff */
[----:B------:R-:W-:Y:S02]  /*3450*/  VIADD R23, R23, UR4 ;  /* 0x0000000417177c36 */ /* 0x000fe40008000000 */
[----:B------:R2:W-:Y:S01]  /*3460*/  @P6 STG.E.U16 desc[UR22][R8.64], R21 ;  /* 0x0000001508006986 */ /* 0x0005e2000c101516 */
[----:B------:R-:W-:Y:S01]  /*3470*/  ISETP.LT.AND P6, PT, R2, UR14, !P1 ;  /* 0x0000000e02007c0c */ /* 0x000fe2000cfc1270 */
[----:B------:R-:W-:Y:S01]  /*3480*/  VIADD R22, R0, 0xb ;  /* 0x0000000b00167836 */ /* 0x000fe20000000000 */
[----:B------:R-:W-:Y:S01]  /*3490*/  ISETP.LT.AND P1, PT, R88, UR14, !P1 ;  /* 0x0000000e58007c0c */ /* 0x000fe2000cf21270 */
[----:B------:R3:W-:Y:S01]  /*34a0*/  @P5 STG.E.U16 desc[UR22][R10.64], R26 ;  /* 0x0000001a0a005986 */ /* 0x0007e2000c101516 */
[----:B------:R-:W-:Y:S01]  /*34b0*/  ISETP.LT.AND P5, PT, R2, UR14, !P4 ;  /* 0x0000000e02007c0c */ /* 0x000fe2000e7a1270 */
[C---:B------:R-:W-:Y:S01]  /*34c0*/  VIADD R3, R23.reuse, UR4 ;  /* 0x0000000417037c36 */ /* 0x040fe20008000000 */
[----:B------:R-:W-:Y:S01]  /*34d0*/  ISETP.LT.AND P4, PT, R88, UR14, !P4 ;  /* 0x0000000e58007c0c */ /* 0x000fe2000e781270 */
[----:B0-----:R-:W-:Y:S01]  /*34e0*/  IMAD.WIDE R6, R23, 0x2, R36 ;  /* 0x0000000217067825 */ /* 0x001fe200078e0224 */
[----:B------:R-:W-:-:S03]  /*34f0*/  ISETP.GE.AND P2, PT, R22, UR15, PT ;  /* 0x0000000f16007c0c */ /* 0x000fc6000bf46270 */
[----:B--2---:R-:W-:Y:S01]  /*3500*/  IMAD.WIDE R8, R23, 0x2, R4 ;  /* 0x0000000217087825 */ /* 0x004fe200078e0204 */
[----:B------:R-:W-:Y:S02]  /*3510*/  PRMT R21, R21, 0x7632, R21 ;  /* 0x0000763215157816 */ /* 0x000fe40000000015 */
[----:B------:R-:W-:Y:S01]  /*3520*/  PRMT R23, R26, 0x7632, R23 ;  /* 0x000076321a177816 */ /* 0x000fe20000000017 */
[C---:B---3--:R-:W-:Y:S02]  /*3530*/  IMAD.WIDE R10, R3.reuse, 0x2, R36 ;  /* 0x00000002030a7825 */ /* 0x048fe400078e0224 */
[----:B------:R0:W-:Y:S02]  /*3540*/  @P5 STG.E.U16 desc[UR22][R6.64], R21 ;  /* 0x0000001506005986 */ /* 0x0001e4000c101516 */
[C---:B------:R-:W-:Y:S02]  /*3550*/  IMAD.WIDE R12, R3.reuse, 0x2, R4 ;  /* 0x00000002030c7825 */ /* 0x040fe400078e0204 */
[----:B------:R2:W-:Y:S01]  /*3560*/  @P4 STG.E.U16 desc[UR22][R8.64], R23 ;  /* 0x0000001708004986 */ /* 0x0005e2000c101516 */
[----:B------:R-:W-:Y:S01]  /*3570*/  ISETP.LT.AND P4, PT, R2, UR14, !P0 ;  /* 0x0000000e02007c0c */ /* 0x000fe2000c781270 */
[----:B------:R-:W-:-:S02]  /*3580*/  VIADD R3, R3, UR4 ;  /* 0x0000000403037c36 */ /* 0x000fc40008000000 */
[----:B------:R-:W-:Y:S01]  /*3590*/  @P6 STG.E.U16 desc[UR22][R10.64], R20 ;  /* 0x000000140a006986 */ /* 0x000fe2000c101516 */
[----:B------:R-:W-:Y:S01]  /*35a0*/  ISETP.LT.AND P6, PT, R2, UR14, !P3 ;  /* 0x0000000e02007c0c */ /* 0x000fe2000dfc1270 */
[C---:B------:R-:W-:Y:S01]  /*35b0*/  VIADD R15, R3.reuse, UR4 ;  /* 0x00000004030f7c36 */ /* 0x040fe20008000000 */
[C---:B------:R-:W-:Y:S01]  /*35c0*/  ISETP.LT.AND P3, PT, R88.reuse, UR14, !P3 ;  /* 0x0000000e58007c0c */ /* 0x040fe2000df61270 */
[----:B------:R3:W-:Y:S01]  /*35d0*/  @P1 STG.E.U16 desc[UR22][R12.64], R28 ;  /* 0x0000001c0c001986 */ /* 0x0007e2000c101516 */
[----:B------:R-:W-:Y:S01]  /*35e0*/  ISETP.LT.AND P1, PT, R88, UR14, !P0 ;  /* 0x0000000e58007c0c */ /* 0x000fe2000c721270 */
[----:B------:R-:W-:Y:S02]  /*35f0*/  VIADD R22, R0, 0xc ;  /* 0x0000000c00167836 */ /* 0x000fe40000000000 */
[----:B0-----:R-:W-:-:S03]  /*3600*/  IMAD.WIDE R6, R3, 0x2, R36 ;  /* 0x0000000203067825 */ /* 0x001fc600078e0224 */
[----:B------:R-:W-:Y:S01]  /*3610*/  ISETP.GE.AND P5, PT, R22, UR15, PT ;  /* 0x0000000f16007c0c */ /* 0x000fe2000bfa6270 */
[----:B--2---:R-:W-:Y:S01]  /*3620*/  IMAD.WIDE R8, R3, 0x2, R4 ;  /* 0x0000000203087825 */ /* 0x004fe200078e0204 */
[----:B---3--:R-:W-:-:S03]  /*3630*/  PRMT R13, R20, 0x7632, R13 ;  /* 0x00007632140d7816 */ /* 0x008fc6000000000d */
[C---:B------:R-:W-:Y:S01]  /*3640*/  IMAD.WIDE R10, R15.reuse, 0x2, R36 ;  /* 0x000000020f0a7825 */ /* 0x040fe200078e0224 */
[----:B------:R-:W-:Y:S01]  /*3650*/  PRMT R20, R28, 0x7632, R20 ;  /* 0x000076321c147816 */ /* 0x000fe20000000014 */
[----:B------:R0:W-:Y:S02]  /*3660*/  @P4 STG.E.U16 desc[UR22][R6.64], R13 ;  /* 0x0000000d06004986 */ /* 0x0001e4000c101516 */
[----:B------:R-:W-:Y:S02]  /*3670*/  VIADD R3, R15, UR4 ;  /* 0x000000040f037c36 */ /* 0x000fe40008000000 */
[----:B------:R-:W-:Y:S01]  /*3680*/  VIADD R22, R0, 0xd ;  /* 0x0000000d00167836 */ /* 0x000fe20000000000 */
[----:B------:R2:W-:Y:S01]  /*3690*/  @P1 STG.E.U16 desc[UR22][R8.64], R20 ;  /* 0x0000001408001986 */ /* 0x0005e2000c101516 */
[----:B------:R-:W-:Y:S01]  /*36a0*/  ISETP.LT.AND P1, PT, R2, UR14, !P2 ;  /* 0x0000000e02007c0c */ /* 0x000fe2000d721270 */
[----:B------:R-:W-:Y:S01]  /*36b0*/  VIADD R17, R3, UR4 ;  /* 0x0000000403117c36 */ /* 0x000fe20008000000 */
[----:B------:R-:W-:Y:S01]  /*36c0*/  ISETP.LT.AND P2, PT, R88, UR14, !P2 ;  /* 0x0000000e58007c0c */ /* 0x000fe2000d741270 */
[----:B------:R3:W-:Y:S01]  /*36d0*/  @P6 STG.E.U16 desc[UR22][R10.64], R14 ;  /* 0x0000000e0a006986 */ /* 0x0007e2000c101516 */
[----:B------:R-:W-:Y:S01]  /*36e0*/  ISETP.LT.AND P6, PT, R2, UR14, !P5 ;  /* 0x0000000e02007c0c */ /* 0x000fe2000efc1270 */
[----:B------:R-:W-:Y:S01]  /*36f0*/  VIADD R21, R0, 0xe ;  /* 0x0000000e00157836 */ /* 0x000fe20000000000 */
[----:B------:R-:W-:Y:S01]  /*3700*/  ISETP.GE.AND P0, PT, R22, UR15, PT ;  /* 0x0000000f16007c0c */ /* 0x000fe2000bf06270 */
[----:B0-----:R-:W-:Y:S01]  /*3710*/  IMAD.WIDE R6, R15, 0x2, R4 ;  /* 0x000000020f067825 */ /* 0x001fe200078e0204 */
[----:B------:R-:W-:-:S02]  /*3720*/  ISETP.LT.AND P5, PT, R88, UR14, !P5 ;  /* 0x0000000e58007c0c */ /* 0x000fc4000efa1270 */
[----:B------:R-:W-:Y:S01]  /*3730*/  ISETP.GE.AND P4, PT, R21, UR15, PT ;  /* 0x0000000f15007c0c */ /* 0x000fe2000bf86270 */
[C---:B--2---:R-:W-:Y:S01]  /*3740*/  IMAD.WIDE R8, R3.reuse, 0x2, R36 ;  /* 0x0000000203087825 */ /* 0x044fe200078e0224 */
[----:B------:R-:W-:Y:S01]  /*3750*/  PRMT R20, R14, 0x7632, R20 ;  /* 0x000076320e147816 */ /* 0x000fe20000000014 */
[----:B------:R0:W-:Y:S01]  /*3760*/  @P3 STG.E.U16 desc[UR22][R6.64], R30 ;  /* 0x0000001e06003986 */ /* 0x0001e2000c101516 */
[----:B---3--:R-:W-:Y:S01]  /*3770*/  PRMT R14, R30, 0x7632, R14 ;  /* 0x000076321e0e7816 */ /* 0x008fe2000000000e */
[----:B------:R-:W-:Y:S02]  /*3780*/  IMAD.WIDE R10, R3, 0x2, R4 ;  /* 0x00000002030a7825 */ /* 0x000fe400078e0204 */
[----:B------:R-:W-:Y:S02]  /*3790*/  @P1 STG.E.U16 desc[UR22][R8.64], R20 ;  /* 0x0000001408001986 */ /* 0x000fe4000c101516 */
[----:B------:R-:W-:Y:S02]  /*37a0*/  IMAD.WIDE R12, R17, 0x2, R36 ;  /* 0x00000002110c7825 */ /* 0x000fe400078e0224 */
[----:B------:R-:W-:Y:S01]  /*37b0*/  @P2 STG.E.U16 desc[UR22][R10.64], R14 ;  /* 0x0000000e0a002986 */ /* 0x000fe2000c101516 */
[----:B------:R-:W-:Y:S01]  /*37c0*/  ISETP.LT.AND P2, PT, R2, UR14, !P4 ;  /* 0x0000000e02007c0c */ /* 0x000fe2000e741270 */
[----:B------:R-:W-:-:S02]  /*37d0*/  VIADD R0, R0, 0xf ;  /* 0x0000000f00007836 */ /* 0x000fc40000000000 */
[----:B------:R2:W-:Y:S01]  /*37e0*/  @P6 STG.E.U16 desc[UR22][R12.64], R16 ;  /* 0x000000100c006986 */ /* 0x0005e2000c101516 */
[----:B------:R-:W-:Y:S01]  /*37f0*/  ISETP.LT.AND P6, PT, R2, UR14, !P0 ;  /* 0x0000000e02007c0c */ /* 0x000fe2000c7c1270 */
[----:B------:R-:W-:Y:S01]  /*3800*/  VIADD R15, R17, UR4 ;  /* 0x00000004110f7c36 */ /* 0x000fe20008000000 */
[----:B------:R-:W-:Y:S02]  /*3810*/  ISETP.LT.AND P0, PT, R88, UR14, !P0 ;  /* 0x0000000e58007c0c */ /* 0x000fe4000c701270 */
[----:B------:R-:W-:Y:S01]  /*3820*/  ISETP.GE.AND P3, PT, R0, UR15, PT ;  /* 0x0000000f00007c0c */ /* 0x000fe2000bf66270 */
[----:B0-----:R-:W-:Y:S01]  /*3830*/  IMAD.WIDE R6, R15, 0x2, R36 ;  /* 0x000000020f067825 */ /* 0x001fe200078e0224 */
[----:B------:R-:W-:Y:S02]  /*3840*/  ISETP.LT.AND P4, PT, R88, UR14, !P4 ;  /* 0x0000000e58007c0c */ /* 0x000fe4000e781270 */
[----:B------:R-:W-:Y:S01]  /*3850*/  ISETP.LT.AND P1, PT, R2, UR14, !P3 ;  /* 0x0000000e02007c0c */ /* 0x000fe2000df21270 */
[----:B------:R-:W-:Y:S01]  /*3860*/  IMAD.WIDE R2, R17, 0x2, R4 ;  /* 0x0000000211027825 */ /* 0x000fe200078e0204 */
[----:B------:R-:W-:-:S02]  /*3870*/  ISETP.LT.AND P3, PT, R88, UR14, !P3 ;  /* 0x0000000e58007c0c */ /* 0x000fc4000df61270 */
[----:B------:R-:W-:Y:S01]  /*3880*/  PRMT R0, R16, 0x7632, R0 ;  /* 0x0000763210007816 */ /* 0x000fe20000000000 */
[C---:B--2---:R-:W-:Y:S01]  /*3890*/  VIADD R13, R15.reuse, UR4 ;  /* 0x000000040f0d7c36 */ /* 0x044fe20008000000 */
[----:B------:R0:W-:Y:S01]  /*38a0*/  @P5 STG.E.U16 desc[UR22][R2.64], R32 ;  /* 0x0000002002005986 */ /* 0x0001e2000c101516 */
[----:B------:R-:W-:Y:S01]  /*38b0*/  IMAD.WIDE R8, R15, 0x2, R4 ;  /* 0x000000020f087825 */ /* 0x000fe200078e0204 */
[----:B------:R-:W-:Y:S02]  /*38c0*/  PRMT R14, R34, 0x7632, R14 ;  /* 0x00007632220e7816 */ /* 0x000fe4000000000e */
[----:B------:R2:W-:Y:S01]  /*38d0*/  @P6 STG.E.U16 desc[UR22][R6.64], R0 ;  /* 0x0000000006006986 */ /* 0x0005e2000c101516 */
[C---:B------:R-:W-:Y:S02]  /*38e0*/  VIADD R17, R13.reuse, UR4 ;  /* 0x000000040d117c36 */ /* 0x040fe40008000000 */
[----:B------:R-:W-:-:S04]  /*38f0*/  IMAD.WIDE R10, R13, 0x2, R36 ;  /* 0x000000020d0a7825 */ /* 0x000fc800078e0224 */
[----:B------:R-:W-:Y:S01]  /*3900*/  IMAD.WIDE R12, R13, 0x2, R4 ;  /* 0x000000020d0c7825 */ /* 0x000fe200078e0204 */
[----:B0-----:R-:W-:-:S03]  /*3910*/  PRMT R3, R32, 0x7632, R3 ;  /* 0x0000763220037816 */ /* 0x001fc60000000003 */
[C---:B------:R-:W-:Y:S01]  /*3920*/  IMAD.WIDE R36, R17.reuse, 0x2, R36 ;  /* 0x0000000211247825 */ /* 0x040fe200078e0224 */
[----:B--2---:R-:W-:Y:S01]  /*3930*/  PRMT R7, R18, 0x7632, R7 ;  /* 0x0000763212077816 */ /* 0x004fe20000000007 */
[----:B------:R0:W-:Y:S02]  /*3940*/  @P0 STG.E.U16 desc[UR22][R8.64], R3 ;  /* 0x0000000308000986 */ /* 0x0001e4000c101516 */
[----:B------:R-:W-:Y:S02]  /*3950*/  IMAD.WIDE R4, R17, 0x2, R4 ;  /* 0x0000000211047825 */ /* 0x000fe400078e0204 */
[----:B------:R0:W-:Y:S04]  /*3960*/  @P2 STG.E.U16 desc[UR22][R10.64], R18 ;  /* 0x000000120a002986 */ /* 0x0001e8000c101516 */
[----:B------:R0:W-:Y:S04]  /*3970*/  @P4 STG.E.U16 desc[UR22][R12.64], R34 ;  /* 0x000000220c004986 */ /* 0x0001e8000c101516 */
[----:B------:R0:W-:Y:S04]  /*3980*/  @P1 STG.E.U16 desc[UR22][R36.64], R7 ;  /* 0x0000000724001986 */ /* 0x0001e8000c101516 */
[----:B------:R0:W-:Y:S01]  /*3990*/  @P3 STG.E.U16 desc[UR22][R4.64], R14 ;  /* 0x0000000e04003986 */ /* 0x0001e2000c101516 */
[----:B-1----:R-:W-:Y:S06]  /*39a0*/  BAR.SYNC.DEFER_BLOCKING 0x0 ;  /* 0x0000000000007b1d */ /* 0x002fec0000010000 */
[----:B------:R-:W-:Y:S05]  /*39b0*/  BRA.U UP0, `(.L_x_13) ;  /* 0x00000001009c7547 */ /* 0x000fea000b800000 */
[----:B------:R-:W1:Y:S01]  /*39c0*/  S2UR UR5, SR_CgaCtaId ;  /* 0x00000000000579c3 */ /* 0x000e620000008800 */
[----:B------:R-:W-:Y:S01]  /*39d0*/  NOP ;  /* 0x0000000000007918 */ /* 0x000fe20000000000 */
[----:B------:R-:W-:Y:S01]  /*39e0*/  UMOV UR4, 0x50 ;  /* 0x0000005000047882 */ /* 0x000fe20000000000 */
[----:B------:R-:W-:Y:S02]  /*39f0*/  IMAD.U32 R0, RZ, RZ, UR8 ;  /* 0x00000008ff007e24 */ /* 0x000fe4000f8e00ff */
[----:B0-----:R-:W-:-:S03]  /*3a00*/  IMAD.MOV.U32 R3, RZ, RZ, 0x1 ;  /* 0x00000001ff037424 */ /* 0x001fc600078e00ff */
[----:B------:R-:W-:-:S04]  /*3a10*/  LOP3.LUT R0, R0, 0xffff, RZ, 0xc0, !PT ;  /* 0x0000ffff00007812 */ /* 0x000fc800078ec0ff */
[----:B------:R-:W-:-:S05]  /*3a20*/  SHF.R.U32.HI R0, RZ, 0x5, R0 ;  /* 0x00000005ff007819 */ /* 0x000fca0000011600 */
[----:B------:R-:W-:Y:S01]  /*3a30*/  VIADD R2, R0, 0x10 ;  /* 0x0000001000027836 */ /* 0x000fe20000000000 */
[----:B------:R-:W-:Y:S01]  /*3a40*/  SHF.L.U32 R0, R3, R0, RZ ;  /* 0x0000000003007219 */ /* 0x000fe200000006ff */
[----:B-1----:R-:W-:-:S03]  /*3a50*/  ULEA UR6, UR5, UR4, 0x18 ;  /* 0x0000000405067291 */ /* 0x002fc6000f8ec0ff */
[----:B------:R-:W-:-:S04]  /*3a60*/  SHF.L.U32 R3, R3, R2, RZ ;  /* 0x0000000203037219 */ /* 0x000fc800000006ff */
[----:B------:R-:W-:Y:S02]  /*3a70*/  LOP3.LUT R0, R3, R0, RZ, 0xfc, !PT ;  /* 0x0000000003007212 */ /* 0x000fe400078efcff */
[----:B------:R-:W0:Y:S02]  /*3a80*/  LDS R5, [UR6] ;  /* 0x00000006ff057984 */ /* 0x000e240008000800 */
[C---:B------:R-:W-:Y:S02]  /*3a90*/  LOP3.LUT R2, R0.reuse, 0xffff, RZ, 0xc0, !PT ;  /* 0x0000ffff00027812 */ /* 0x040fe400078ec0ff */
[----:B0-----:R-:W-:-:S04]  /*3aa0*/  LOP3.LUT R3, R0, 0xffff, R5, 0x80, !PT ;  /* 0x0000ffff00037812 */ /* 0x001fc800078e8005 */
[----:B------:R-:W-:-:S13]  /*3ab0*/  ISETP.NE.AND P0, PT, R3, R2, PT ;  /* 0x000000020300720c */ /* 0x000fda0003f05270 */
[----:B------:R-:W-:Y:S05]  /*3ac0*/  @P0 BRA `(.L_x_14) ;  /* 0x0000000000500947 */ /* 0x000fea0003800000 */
[----:B------:R-:W-:Y:S02]  /*3ad0*/  SHF.R.U32.HI R5, RZ, 0x10, R5 ;  /* 0x00000010ff057819 */ /* 0x000fe40000011605 */
[----:B------:R-:W-:-:S04]  /*3ae0*/  SHF.R.U32.HI R2, RZ, 0x10, R0 ;  /* 0x00000010ff027819 */ /* 0x000fc80000011600 */
[----:B------:R-:W-:-:S04]  /*3af0*/  LOP3.LUT R5, R5, R2, RZ, 0xc0, !PT ;  /* 0x0000000205057212 */ /* 0x000fc800078ec0ff */
[----:B------:R-:W-:-:S13]  /*3b00*/  ISETP.NE.AND P0, PT, R5, R2, PT ;  /* 0x000000020500720c */ /* 0x000fda0003f05270 */
[----:B------:R-:W-:Y:S05]  /*3b10*/  @P0 BRA `(.L_x_15) ;  /* 0x0000000000300947 */ /* 0x000fea0003800000 */
[----:B------:R-:W-:Y:S01]  /*3b20*/  R2UR UR4, R0 ;  /* 0x00000000000472ca */ /* 0x000fe200000e0000 */
[----:B------:R-:W-:Y:S01]  /*3b30*/  VOTEU.ANY UR5, UPT, PT ;  /* 0x0000000000057886 */ /* 0x000fe200038e0100 */
[----:B------:R-:W0:Y:S01]  /*3b40*/  S2R R0, SR_LANEID ;  /* 0x0000000000007919 */ /* 0x000e220000000000 */
[----:B------:R-:W-:-:S10]  /*3b50*/  UFLO.U32 UR5, UR5 ;  /* 0x00000005000572bd */ /* 0x000fd400080e0000 */
[----:B------:R-:W-:-:S06]  /*3b60*/  ULOP3.LUT UR4, URZ, UR4, URZ, 0x33, !UPT ;  /* 0x00000004ff047292 */ /* 0x000fcc000f8e33ff */
[----:B------:R-:W-:-:S04]  /*3b70*/  IMAD.U32 R2, RZ, RZ, UR4 ;  /* 0x00000004ff027e24 */ /* 0x000fc8000f8e00ff */
[----:B------:R-:W1:Y:S02]  /*3b80*/  REDUX UR7, R2 ;  /* 0x00000000020773c4 */ /* 0x000e640000000000 */
[----:B------:R2:W-:Y:S01]  /*3b90*/  UTCATOMSWS.AND URZ, UR4 ;  /* 0x0000000400ff79e3 */ /* 0x0005e20008000000 */
[----:B0-----:R-:W-:Y:S01]  /*3ba0*/  ISETP.EQ.U32.AND P0, PT, R0, UR5, PT ;  /* 0x0000000500007c0c */ /* 0x001fe2000bf02070 */
[----:B-1----:R-:W-:-:S12]  /*3bb0*/  IMAD.U32 R0, RZ, RZ, UR7 ;  /* 0x00000007ff007e24 */ /* 0x002fd8000f8e00ff */
[----:B------:R2:W-:Y:S01]  /*3bc0*/  @P0 ATOMS.AND RZ, [UR6], R0 ;  /* 0x00000000ffff098c */ /* 0x0005e2000a800006 */
[----:B------:R-:W-:Y:S05]  /*3bd0*/  BRA `(.L_x_13) ;  /* 0x0000000000147947 */ /* 0x000fea0003800000 */
.L_x_15:
[----:B------:R-:W-:-:S07]  /*3be0*/  MOV R2, 0x3c00 ;  /* 0x00003c0000027802 */ /* 0x000fce0000000f00 */
[----:B------:R-:W-:Y:S05]  /*3bf0*/  CALL.REL.NOINC `($__internal_0_$__cuda_sm10x_tcgen05_guardrail_trap_col_being_dealloced_not_returned_by_alloc) ;  /* 0x00000000002c7944 */ /* 0x000fea0003c00000 */
[----:B------:R-:W-:Y:S05]  /*3c00*/  BRA `(.L_x_13) ;  /* 0x0000000000087947 */ /* 0x000fea0003800000 */
.L_x_14:
[----:B------:R-:W-:-:S07]  /*3c10*/  MOV R2, 0x3c30 ;  /* 0x00003c3000027802 */ /* 0x000fce0000000f00 */
[----:B------:R-:W-:Y:S05]  /*3c20*/  CALL.REL.NOINC `($__internal_2_$__cuda_sm10x_tcgen05_guardrail_trap_unallocated_columns_being_dealloced) ;  /* 0x0000000000387944 */ /* 0x000fea0003c00000 */
.L_x_13:
[----:B------:R-:W-:Y:S01]  /*3c30*/  NOP ;  /* 0x0000000000007918 */ /* 0x000fe20000000000 */
[----:B--2---:R-:W-:Y:S05]  /*3c40*/  EXIT ;  /* 0x000000000000794d */ /* 0x004fea0003800000 */
.L_x_8:
[----:B------:R-:W0:Y:S02]  /*3c50*/  SYNCS.PHASECHK.TRANS64.TRYWAIT P3, [UR19], R69 ;  /* 0x00000045ff0075a7 */ /* 0x000e240008061113 */
[----:B0-----:R-:W-:Y:S05]  /*3c60*/  @!P3 BRA `(.L_x_8) ;  /* 0xfffffffc00f8b947 */ /* 0x001fea000383ffff */
[----:B------:R-:W-:Y:S05]  /*3c70*/  BRA `(.L_x_16) ;  /* 0xffffffe400147947 */ /* 0x000fea000383ffff */
.L_x_12:
[----:B------:R-:W0:Y:S02]  /*3c80*/  SYNCS.PHASECHK.TRANS64.TRYWAIT P0, [UR19], R3 ;  /* 0x00000003ff0075a7 */ /* 0x000e240008001113 */
[----:B0-----:R-:W-:Y:S05]  /*3c90*/  @!P0 BRA `(.L_x_12) ;  /* 0xfffffffc00f88947 */ /* 0x001fea000383ffff */
[----:B------:R-:W-:Y:S05]  /*3ca0*/  BRA `(.L_x_11) ;  /* 0xfffffff000407947 */ /* 0x000fea000383ffff */
        .weak           $__internal_0_$__cuda_sm10x_tcgen05_guardrail_trap_col_being_dealloced_not_returned_by_alloc
        .type           $__internal_0_$__cuda_sm10x_tcgen05_guardrail_trap_col_being_dealloced_not_returned_by_alloc,@function
        .size           $__internal_0_$__cuda_sm10x_tcgen05_guardrail_trap_col_being_dealloced_not_returned_by_alloc,($__internal_1_$__cuda_sm10x_tcgen05_guardrail_trap_phase_invalid_during_alloc - $__internal_0_$__cuda_sm10x_tcgen05_guardrail_trap_col_being_dealloced_not_returned_by_alloc)
$__internal_0_$__cuda_sm10x_tcgen05_guardrail_trap_col_being_dealloced_not_returned_by_alloc:
[----:B------:R-:W-:Y:S05]  /*3cb0*/  BPT.TRAP 0x1 ;  /* 0x000000040000795c */ /* 0x000fea0000300000 */
[----:B------:R-:W-:-:S04]  /*3cc0*/  IMAD.MOV.U32 R3, RZ, RZ, 0x0 ;  /* 0x00000000ff037424 */ /* 0x000fc800078e00ff */
[----:B------:R-:W-:Y:S05]  /*3cd0*/  RET.REL.NODEC R2 `(matmul_kernel) ;  /* 0xffffffc002c87950 */ /* 0x000fea0003c3ffff */
        .weak           $__internal_1_$__cuda_sm10x_tcgen05_guardrail_trap_phase_invalid_during_alloc
        .type           $__internal_1_$__cuda_sm10x_tcgen05_guardrail_trap_phase_invalid_during_alloc,@function
        .size           $__internal_1_$__cuda_sm10x_tcgen05_guardrail_trap_phase_invalid_during_alloc,($__internal_2_$__cuda_sm10x_tcgen05_guardrail_trap_unallocated_columns_being_dealloced - $__internal_1_$__cuda_sm10x_tcgen05_guardrail_trap_phase_invalid_during_alloc)
$__internal_1_$__cuda_sm10x_tcgen05_guardrail_trap_phase_invalid_during_alloc:
[----:B------:R-:W-:Y:S05]  /*3ce0*/  BPT.TRAP 0x1 ;  /* 0x000000040000795c */ /* 0x000fea0000300000 */
[----:B------:R-:W-:-:S04]  /*3cf0*/  IMAD.MOV.U32 R3, RZ, RZ, 0x0 ;  /* 0x00000000ff037424 */ /* 0x000fc800078e00ff */
[----:B------:R-:W-:Y:S05]  /*3d00*/  RET.REL.NODEC R2 `(matmul_kernel) ;  /* 0xffffffc002bc7950 */ /* 0x000fea0003c3ffff */
        .weak           $__internal_2_$__cuda_sm10x_tcgen05_guardrail_trap_unallocated_columns_being_dealloced
        .type           $__internal_2_$__cuda_sm10x_tcgen05_guardrail_trap_unallocated_columns_being_dealloced,@function
        .size           $__internal_2_$__cuda_sm10x_tcgen05_guardrail_trap_unallocated_columns_being_dealloced,(.L_x_20 - $__internal_2_$__cuda_sm10x_tcgen05_guardrail_trap_unallocated_columns_being_dealloced)
$__internal_2_$__cuda_sm10x_tcgen05_guardrail_trap_unallocated_columns_being_dealloced:
[----:B------:R-:W-:Y:S05]  /*3d10*/  BPT.TRAP 0x1 ;  /* 0x000000040000795c */ /* 0x000fea0000300000 */
[----:B------:R-:W-:-:S04]  /*3d20*/  IMAD.MOV.U32 R3, RZ, RZ, 0x0 ;  /* 0x00000000ff037424 */ /* 0x000fc800078e00ff */
[----:B------:R-:W-:Y:S05]  /*3d30*/  RET.REL.NODEC R2 `(matmul_kernel) ;  /* 0xffffffc002b07950 */ /* 0x000fea0003c3ffff */
.L_x_17:
[----:B------:R-:W-:-:S00]  /*3d40*/  BRA `(.L_x_17) ;  /* 0xfffffffc00fc7947 */ /* 0x000fc0000383ffff */
[----:B------:R-:W-:-:S00]  /*3d50*/  NOP ;  /* 0x0000000000007918 */ /* 0x000fc00000000000 */
        /* <DEDUP_REMOVED lines=10> */
.L_x_20:


//--------------------- .nv.shared.matmul_kernel  --------------------------
	.section	.nv.shared.matmul_kernel,"aw",@nobits
	.sectionflags	@""
	.align	16
	.zero		1024


//--------------------- .nv.shared.reserved.0     --------------------------
	.section	.nv.shared.reserved.0,"aw",@nobits
	.align	8
	.weak		__nv_reservedSMEM_offset_0_alias
	.size		__nv_reservedSMEM_offset_0_alias, 0, 64
	.other		__nv_reservedSMEM_offset_0_alias,@"STO_CUDA_RESERVED_SHARED STV_DEFAULT"
__nv_reservedSMEM_offset_0_alias:
	.zero		0
.nv.shared.reserved.0:
	.zero		64
	.weak		__nv_reservedSMEM_allocation_phase
	.type		__nv_reservedSMEM_allocation_phase,@object
	.size		__nv_reservedSMEM_allocation_phase,(.L_0 - __nv_reservedSMEM_allocation_phase)
__nv_reservedSMEM_allocation_phase:
	.zero		1
.L_0:
	.zero		7
	.weak		__nv_reservedSMEM_devtool_atexit_pc
	.type		__nv_reservedSMEM_devtool_atexit_pc,@object
	.size		__nv_reservedSMEM_devtool_atexit_pc,(__nv_reservedSMEM_allocation_mask - __nv_reservedSMEM_devtool_atexit_pc)
__nv_reservedSMEM_devtool_atexit_pc:
	.zero		8
	.weak		__nv_reservedSMEM_allocation_mask
	.type		__nv_reservedSMEM_allocation_mask,@object
	.size		__nv_reservedSMEM_allocation_mask,(.L_2 - __nv_reservedSMEM_allocation_mask)
__nv_reservedSMEM_allocation_mask:
	.zero		4
.L_2:


//--------------------- .nv.constant0.matmul_kernel --------------------------
	.section	.nv.constant0.matmul_kernel,"a",@progbits
	.sectionflags	@""
	.align	4
.nv.constant0.matmul_kernel:
	.zero		976


//--------------------- SYMBOLS --------------------------

	.type		.nv.reservedSmem.offset0,@object
	.size		.nv.reservedSmem.offset0,0x4
	.type		.nv.reservedSmem.cap,@object
	.size		.nv.reservedSmem.cap,0x4
